//
// Generated by NVIDIA NVVM Compiler
//
// Compiler Build ID: CL-36424714
// Cuda compilation tools, release 13.0, V13.0.88
// Based on NVVM 20.0.0
//

.version 9.0
.target sm_100
.address_size 64

	// .globl	_Z9matmul_qkPKfS0_Pfiii

.visible .entry _Z9matmul_qkPKfS0_Pfiii(
	.param .u64 .ptr .align 1 _Z9matmul_qkPKfS0_Pfiii_param_0,
	.param .u64 .ptr .align 1 _Z9matmul_qkPKfS0_Pfiii_param_1,
	.param .u64 .ptr .align 1 _Z9matmul_qkPKfS0_Pfiii_param_2,
	.param .u32 _Z9matmul_qkPKfS0_Pfiii_param_3,
	.param .u32 _Z9matmul_qkPKfS0_Pfiii_param_4,
	.param .u32 _Z9matmul_qkPKfS0_Pfiii_param_5
)
{
	.reg .pred 	%p<10>;
	.reg .b32 	%r<51>;
	.reg .b32 	%f<115>;
	.reg .b64 	%rd<27>;

	ld.param.u64 	%rd6, [_Z9matmul_qkPKfS0_Pfiii_param_0];
	ld.param.u64 	%rd7, [_Z9matmul_qkPKfS0_Pfiii_param_1];
	ld.param.u64 	%rd5, [_Z9matmul_qkPKfS0_Pfiii_param_2];
	ld.param.u32 	%r31, [_Z9matmul_qkPKfS0_Pfiii_param_4];
	ld.param.u32 	%r32, [_Z9matmul_qkPKfS0_Pfiii_param_5];
	cvta.to.global.u64 	%rd1, %rd7;
	cvta.to.global.u64 	%rd2, %rd6;
	mov.u32 	%r1, %ctaid.z;
	mov.u32 	%r2, %tid.y;
	mov.u32 	%r3, %tid.x;
	setp.lt.s32 	%p1, %r32, 1;
	mov.f32 	%f114, 0f00000000;
	@%p1 bra 	$L__BB0_13;
	mul.lo.s32 	%r34, %r31, %r1;
	mul.lo.s32 	%r35, %r34, %r32;
	mad.lo.s32 	%r4, %r32, %r2, %r35;
	mad.lo.s32 	%r5, %r32, %r3, %r35;
	and.b32  	%r6, %r32, 15;
	setp.lt.u32 	%p2, %r32, 16;
	mov.f32 	%f114, 0f00000000;
	mov.b32 	%r46, 0;
	@%p2 bra 	$L__BB0_4;
	and.b32  	%r46, %r32, 2147483632;
	neg.s32 	%r44, %r46;
	add.s64 	%rd3, %rd2, 32;
	add.s64 	%rd4, %rd1, 32;
	mov.f32 	%f114, 0f00000000;
	mov.u32 	%r42, %r5;
	mov.u32 	%r43, %r4;
$L__BB0_3:
	.pragma "nounroll";
	mul.wide.s32 	%rd8, %r43, 4;
	add.s64 	%rd9, %rd3, %rd8;
	mul.wide.s32 	%rd10, %r42, 4;
	add.s64 	%rd11, %rd4, %rd10;
	ld.global.f32 	%f18, [%rd9+-32];
	ld.global.f32 	%f19, [%rd11+-32];
	fma.rn.f32 	%f20, %f18, %f19, %f114;
	ld.global.f32 	%f21, [%rd9+-28];
	ld.global.f32 	%f22, [%rd11+-28];
	fma.rn.f32 	%f23, %f21, %f22, %f20;
	ld.global.f32 	%f24, [%rd9+-24];
	ld.global.f32 	%f25, [%rd11+-24];
	fma.rn.f32 	%f26, %f24, %f25, %f23;
	ld.global.f32 	%f27, [%rd9+-20];
	ld.global.f32 	%f28, [%rd11+-20];
	fma.rn.f32 	%f29, %f27, %f28, %f26;
	ld.global.f32 	%f30, [%rd9+-16];
	ld.global.f32 	%f31, [%rd11+-16];
	fma.rn.f32 	%f32, %f30, %f31, %f29;
	ld.global.f32 	%f33, [%rd9+-12];
	ld.global.f32 	%f34, [%rd11+-12];
	fma.rn.f32 	%f35, %f33, %f34, %f32;
	ld.global.f32 	%f36, [%rd9+-8];
	ld.global.f32 	%f37, [%rd11+-8];
	fma.rn.f32 	%f38, %f36, %f37, %f35;
	ld.global.f32 	%f39, [%rd9+-4];
	ld.global.f32 	%f40, [%rd11+-4];
	fma.rn.f32 	%f41, %f39, %f40, %f38;
	ld.global.f32 	%f42, [%rd9];
	ld.global.f32 	%f43, [%rd11];
	fma.rn.f32 	%f44, %f42, %f43, %f41;
	ld.global.f32 	%f45, [%rd9+4];
	ld.global.f32 	%f46, [%rd11+4];
	fma.rn.f32 	%f47, %f45, %f46, %f44;
	ld.global.f32 	%f48, [%rd9+8];
	ld.global.f32 	%f49, [%rd11+8];
	fma.rn.f32 	%f50, %f48, %f49, %f47;
	ld.global.f32 	%f51, [%rd9+12];
	ld.global.f32 	%f52, [%rd11+12];
	fma.rn.f32 	%f53, %f51, %f52, %f50;
	ld.global.f32 	%f54, [%rd9+16];
	ld.global.f32 	%f55, [%rd11+16];
	fma.rn.f32 	%f56, %f54, %f55, %f53;
	ld.global.f32 	%f57, [%rd9+20];
	ld.global.f32 	%f58, [%rd11+20];
	fma.rn.f32 	%f59, %f57, %f58, %f56;
	ld.global.f32 	%f60, [%rd9+24];
	ld.global.f32 	%f61, [%rd11+24];
	fma.rn.f32 	%f62, %f60, %f61, %f59;
	ld.global.f32 	%f63, [%rd9+28];
	ld.global.f32 	%f64, [%rd11+28];
	fma.rn.f32 	%f114, %f63, %f64, %f62;
	add.s32 	%r44, %r44, 16;
	add.s32 	%r43, %r43, 16;
	add.s32 	%r42, %r42, 16;
	setp.ne.s32 	%p3, %r44, 0;
	@%p3 bra 	$L__BB0_3;
$L__BB0_4:
	setp.eq.s32 	%p4, %r6, 0;
	@%p4 bra 	$L__BB0_13;
	and.b32  	%r16, %r32, 7;
	setp.lt.u32 	%p5, %r6, 8;
	@%p5 bra 	$L__BB0_7;
	add.s32 	%r36, %r4, %r46;
	mul.wide.s32 	%rd12, %r36, 4;
	add.s64 	%rd13, %rd2, %rd12;
	ld.global.f32 	%f66, [%rd13];
	add.s32 	%r37, %r5, %r46;
	mul.wide.s32 	%rd14, %r37, 4;
	add.s64 	%rd15, %rd1, %rd14;
	ld.global.f32 	%f67, [%rd15];
	fma.rn.f32 	%f68, %f66, %f67, %f114;
	ld.global.f32 	%f69, [%rd13+4];
	ld.global.f32 	%f70, [%rd15+4];
	fma.rn.f32 	%f71, %f69, %f70, %f68;
	ld.global.f32 	%f72, [%rd13+8];
	ld.global.f32 	%f73, [%rd15+8];
	fma.rn.f32 	%f74, %f72, %f73, %f71;
	ld.global.f32 	%f75, [%rd13+12];
	ld.global.f32 	%f76, [%rd15+12];
	fma.rn.f32 	%f77, %f75, %f76, %f74;
	ld.global.f32 	%f78, [%rd13+16];
	ld.global.f32 	%f79, [%rd15+16];
	fma.rn.f32 	%f80, %f78, %f79, %f77;
	ld.global.f32 	%f81, [%rd13+20];
	ld.global.f32 	%f82, [%rd15+20];
	fma.rn.f32 	%f83, %f81, %f82, %f80;
	ld.global.f32 	%f84, [%rd13+24];
	ld.global.f32 	%f85, [%rd15+24];
	fma.rn.f32 	%f86, %f84, %f85, %f83;
	ld.global.f32 	%f87, [%rd13+28];
	ld.global.f32 	%f88, [%rd15+28];
	fma.rn.f32 	%f114, %f87, %f88, %f86;
	add.s32 	%r46, %r46, 8;
$L__BB0_7:
	setp.eq.s32 	%p6, %r16, 0;
	@%p6 bra 	$L__BB0_13;
	and.b32  	%r19, %r32, 3;
	setp.lt.u32 	%p7, %r16, 4;
	@%p7 bra 	$L__BB0_10;
	add.s32 	%r38, %r4, %r46;
	mul.wide.s32 	%rd16, %r38, 4;
	add.s64 	%rd17, %rd2, %rd16;
	ld.global.f32 	%f90, [%rd17];
	add.s32 	%r39, %r5, %r46;
	mul.wide.s32 	%rd18, %r39, 4;
	add.s64 	%rd19, %rd1, %rd18;
	ld.global.f32 	%f91, [%rd19];
	fma.rn.f32 	%f92, %f90, %f91, %f114;
	ld.global.f32 	%f93, [%rd17+4];
	ld.global.f32 	%f94, [%rd19+4];
	fma.rn.f32 	%f95, %f93, %f94, %f92;
	ld.global.f32 	%f96, [%rd17+8];
	ld.global.f32 	%f97, [%rd19+8];
	fma.rn.f32 	%f98, %f96, %f97, %f95;
	ld.global.f32 	%f99, [%rd17+12];
	ld.global.f32 	%f100, [%rd19+12];
	fma.rn.f32 	%f114, %f99, %f100, %f98;
	add.s32 	%r46, %r46, 4;
$L__BB0_10:
	setp.eq.s32 	%p8, %r19, 0;
	@%p8 bra 	$L__BB0_13;
	add.s32 	%r50, %r46, %r5;
	add.s32 	%r49, %r46, %r4;
	neg.s32 	%r48, %r19;
$L__BB0_12:
	.pragma "nounroll";
	mul.wide.s32 	%rd20, %r50, 4;
	add.s64 	%rd21, %rd1, %rd20;
	mul.wide.s32 	%rd22, %r49, 4;
	add.s64 	%rd23, %rd2, %rd22;
	ld.global.f32 	%f101, [%rd23];
	ld.global.f32 	%f102, [%rd21];
	fma.rn.f32 	%f114, %f101, %f102, %f114;
	add.s32 	%r50, %r50, 1;
	add.s32 	%r49, %r49, 1;
	add.s32 	%r48, %r48, 1;
	setp.ne.s32 	%p9, %r48, 0;
	@%p9 bra 	$L__BB0_12;
$L__BB0_13:
	cvta.to.global.u64 	%rd24, %rd5;
	cvt.rn.f32.s32 	%f103, %r32;
	sqrt.rn.f32 	%f104, %f103;
	div.rn.f32 	%f105, %f114, %f104;
	mad.lo.s32 	%r40, %r31, %r1, %r2;
	mad.lo.s32 	%r41, %r40, %r31, %r3;
	mul.wide.s32 	%rd25, %r41, 4;
	add.s64 	%rd26, %rd24, %rd25;
	st.global.f32 	[%rd26], %f105;
	ret;

}
	// .globl	_Z7softmaxPfii
.visible .entry _Z7softmaxPfii(
	.param .u64 .ptr .align 1 _Z7softmaxPfii_param_0,
	.param .u32 _Z7softmaxPfii_param_1,
	.param .u32 _Z7softmaxPfii_param_2
)
{
	.reg .pred 	%p<28>;
	.reg .b32 	%r<123>;
	.reg .b32 	%f<366>;
	.reg .b64 	%rd<30>;

	ld.param.u64 	%rd5, [_Z7softmaxPfii_param_0];
	ld.param.u32 	%r59, [_Z7softmaxPfii_param_2];
	cvta.to.global.u64 	%rd1, %rd5;
	mov.u32 	%r1, %ctaid.y;
	mov.u32 	%r2, %ctaid.x;
	setp.lt.s32 	%p1, %r59, 1;
	mov.f32 	%f356, 0fFF800000;
	@%p1 bra 	$L__BB1_13;
	mad.lo.s32 	%r61, %r59, %r1, %r2;
	mul.lo.s32 	%r3, %r61, %r59;
	and.b32  	%r4, %r59, 15;
	setp.lt.u32 	%p2, %r59, 16;
	mov.f32 	%f356, 0fFF800000;
	mov.b32 	%r104, 0;
	@%p2 bra 	$L__BB1_4;
	and.b32  	%r104, %r59, 2147483632;
	neg.s32 	%r110, %r104;
	add.s64 	%rd2, %rd1, 32;
	mov.f32 	%f356, 0fFF800000;
	mov.u32 	%r109, %r3;
$L__BB1_3:
	.pragma "nounroll";
	mul.wide.s32 	%rd6, %r109, 4;
	add.s64 	%rd7, %rd2, %rd6;
	ld.global.f32 	%f30, [%rd7+-32];
	max.f32 	%f31, %f356, %f30;
	ld.global.f32 	%f32, [%rd7+-28];
	max.f32 	%f33, %f31, %f32;
	ld.global.f32 	%f34, [%rd7+-24];
	max.f32 	%f35, %f33, %f34;
	ld.global.f32 	%f36, [%rd7+-20];
	max.f32 	%f37, %f35, %f36;
	ld.global.f32 	%f38, [%rd7+-16];
	max.f32 	%f39, %f37, %f38;
	ld.global.f32 	%f40, [%rd7+-12];
	max.f32 	%f41, %f39, %f40;
	ld.global.f32 	%f42, [%rd7+-8];
	max.f32 	%f43, %f41, %f42;
	ld.global.f32 	%f44, [%rd7+-4];
	max.f32 	%f45, %f43, %f44;
	ld.global.f32 	%f46, [%rd7];
	max.f32 	%f47, %f45, %f46;
	ld.global.f32 	%f48, [%rd7+4];
	max.f32 	%f49, %f47, %f48;
	ld.global.f32 	%f50, [%rd7+8];
	max.f32 	%f51, %f49, %f50;
	ld.global.f32 	%f52, [%rd7+12];
	max.f32 	%f53, %f51, %f52;
	ld.global.f32 	%f54, [%rd7+16];
	max.f32 	%f55, %f53, %f54;
	ld.global.f32 	%f56, [%rd7+20];
	max.f32 	%f57, %f55, %f56;
	ld.global.f32 	%f58, [%rd7+24];
	max.f32 	%f59, %f57, %f58;
	ld.global.f32 	%f60, [%rd7+28];
	max.f32 	%f356, %f59, %f60;
	add.s32 	%r110, %r110, 16;
	add.s32 	%r109, %r109, 16;
	setp.eq.s32 	%p3, %r110, 0;
	@%p3 bra 	$L__BB1_4;
	bra.uni 	$L__BB1_3;
$L__BB1_4:
	setp.eq.s32 	%p4, %r4, 0;
	@%p4 bra 	$L__BB1_13;
	and.b32  	%r8, %r59, 7;
	setp.lt.u32 	%p5, %r4, 8;
	@%p5 bra 	$L__BB1_7;
	add.s32 	%r62, %r104, %r3;
	mul.wide.s32 	%rd8, %r62, 4;
	add.s64 	%rd9, %rd1, %rd8;
	ld.global.f32 	%f62, [%rd9];
	max.f32 	%f63, %f356, %f62;
	ld.global.f32 	%f64, [%rd9+4];
	max.f32 	%f65, %f63, %f64;
	ld.global.f32 	%f66, [%rd9+8];
	max.f32 	%f67, %f65, %f66;
	ld.global.f32 	%f68, [%rd9+12];
	max.f32 	%f69, %f67, %f68;
	ld.global.f32 	%f70, [%rd9+16];
	max.f32 	%f71, %f69, %f70;
	ld.global.f32 	%f72, [%rd9+20];
	max.f32 	%f73, %f71, %f72;
	ld.global.f32 	%f74, [%rd9+24];
	max.f32 	%f75, %f73, %f74;
	ld.global.f32 	%f76, [%rd9+28];
	max.f32 	%f356, %f75, %f76;
	add.s32 	%r104, %r104, 8;
$L__BB1_7:
	setp.eq.s32 	%p6, %r8, 0;
	@%p6 bra 	$L__BB1_13;
	and.b32  	%r11, %r59, 3;
	setp.lt.u32 	%p7, %r8, 4;
	@%p7 bra 	$L__BB1_10;
	add.s32 	%r63, %r104, %r3;
	mul.wide.s32 	%rd10, %r63, 4;
	add.s64 	%rd11, %rd1, %rd10;
	ld.global.f32 	%f78, [%rd11];
	max.f32 	%f79, %f356, %f78;
	ld.global.f32 	%f80, [%rd11+4];
	max.f32 	%f81, %f79, %f80;
	ld.global.f32 	%f82, [%rd11+8];
	max.f32 	%f83, %f81, %f82;
	ld.global.f32 	%f84, [%rd11+12];
	max.f32 	%f356, %f83, %f84;
	add.s32 	%r104, %r104, 4;
$L__BB1_10:
	setp.eq.s32 	%p8, %r11, 0;
	@%p8 bra 	$L__BB1_13;
	add.s32 	%r108, %r104, %r3;
	neg.s32 	%r107, %r11;
$L__BB1_12:
	.pragma "nounroll";
	mul.wide.s32 	%rd12, %r108, 4;
	add.s64 	%rd13, %rd1, %rd12;
	ld.global.f32 	%f85, [%rd13];
	max.f32 	%f356, %f356, %f85;
	add.s32 	%r108, %r108, 1;
	add.s32 	%r107, %r107, 1;
	setp.ne.s32 	%p9, %r107, 0;
	@%p9 bra 	$L__BB1_12;
$L__BB1_13:
	setp.lt.s32 	%p10, %r59, 1;
	mov.f32 	%f364, 0f00000000;
	@%p10 bra 	$L__BB1_25;
	mad.lo.s32 	%r65, %r59, %r1, %r2;
	mul.lo.s32 	%r20, %r65, %r59;
	and.b32  	%r21, %r59, 7;
	setp.lt.u32 	%p11, %r59, 8;
	mov.f32 	%f364, 0f00000000;
	mov.b32 	%r111, 0;
	@%p11 bra 	$L__BB1_17;
	and.b32  	%r111, %r59, 2147483640;
	neg.s32 	%r115, %r111;
	add.s64 	%rd3, %rd1, 16;
	mov.f32 	%f364, 0f00000000;
	mov.u32 	%r114, %r20;
$L__BB1_16:
	.pragma "nounroll";
	mul.wide.s32 	%rd14, %r114, 4;
	add.s64 	%rd15, %rd3, %rd14;
	ld.global.f32 	%f90, [%rd15+-16];
	sub.f32 	%f91, %f90, %f356;
	fma.rn.f32 	%f92, %f91, 0f3BBB989D, 0f3F000000;
	cvt.sat.f32.f32 	%f93, %f92;
	mov.f32 	%f94, 0f4B400001;
	mov.f32 	%f95, 0f437C0000;
	fma.rm.f32 	%f96, %f93, %f95, %f94;
	add.f32 	%f97, %f96, 0fCB40007F;
	neg.f32 	%f98, %f97;
	fma.rn.f32 	%f99, %f91, 0f3FB8AA3B, %f98;
	fma.rn.f32 	%f100, %f91, 0f32A57060, %f99;
	mov.b32 	%r66, %f96;
	shl.b32 	%r67, %r66, 23;
	mov.b32 	%f101, %r67;
	ex2.approx.ftz.f32 	%f102, %f100;
	mul.f32 	%f103, %f102, %f101;
	st.global.f32 	[%rd15+-16], %f103;
	add.f32 	%f104, %f364, %f103;
	ld.global.f32 	%f105, [%rd15+-12];
	sub.f32 	%f106, %f105, %f356;
	fma.rn.f32 	%f107, %f106, 0f3BBB989D, 0f3F000000;
	cvt.sat.f32.f32 	%f108, %f107;
	fma.rm.f32 	%f109, %f108, %f95, %f94;
	add.f32 	%f110, %f109, 0fCB40007F;
	neg.f32 	%f111, %f110;
	fma.rn.f32 	%f112, %f106, 0f3FB8AA3B, %f111;
	fma.rn.f32 	%f113, %f106, 0f32A57060, %f112;
	mov.b32 	%r68, %f109;
	shl.b32 	%r69, %r68, 23;
	mov.b32 	%f114, %r69;
	ex2.approx.ftz.f32 	%f115, %f113;
	mul.f32 	%f116, %f115, %f114;
	st.global.f32 	[%rd15+-12], %f116;
	add.f32 	%f117, %f104, %f116;
	ld.global.f32 	%f118, [%rd15+-8];
	sub.f32 	%f119, %f118, %f356;
	fma.rn.f32 	%f120, %f119, 0f3BBB989D, 0f3F000000;
	cvt.sat.f32.f32 	%f121, %f120;
	fma.rm.f32 	%f122, %f121, %f95, %f94;
	add.f32 	%f123, %f122, 0fCB40007F;
	neg.f32 	%f124, %f123;
	fma.rn.f32 	%f125, %f119, 0f3FB8AA3B, %f124;
	fma.rn.f32 	%f126, %f119, 0f32A57060, %f125;
	mov.b32 	%r70, %f122;
	shl.b32 	%r71, %r70, 23;
	mov.b32 	%f127, %r71;
	ex2.approx.ftz.f32 	%f128, %f126;
	mul.f32 	%f129, %f128, %f127;
	st.global.f32 	[%rd15+-8], %f129;
	add.f32 	%f130, %f117, %f129;
	ld.global.f32 	%f131, [%rd15+-4];
	sub.f32 	%f132, %f131, %f356;
	fma.rn.f32 	%f133, %f132, 0f3BBB989D, 0f3F000000;
	cvt.sat.f32.f32 	%f134, %f133;
	fma.rm.f32 	%f135, %f134, %f95, %f94;
	add.f32 	%f136, %f135, 0fCB40007F;
	neg.f32 	%f137, %f136;
	fma.rn.f32 	%f138, %f132, 0f3FB8AA3B, %f137;
	fma.rn.f32 	%f139, %f132, 0f32A57060, %f138;
	mov.b32 	%r72, %f135;
	shl.b32 	%r73, %r72, 23;
	mov.b32 	%f140, %r73;
	ex2.approx.ftz.f32 	%f141, %f139;
	mul.f32 	%f142, %f141, %f140;
	st.global.f32 	[%rd15+-4], %f142;
	add.f32 	%f143, %f130, %f142;
	ld.global.f32 	%f144, [%rd15];
	sub.f32 	%f145, %f144, %f356;
	fma.rn.f32 	%f146, %f145, 0f3BBB989D, 0f3F000000;
	cvt.sat.f32.f32 	%f147, %f146;
	fma.rm.f32 	%f148, %f147, %f95, %f94;
	add.f32 	%f149, %f148, 0fCB40007F;
	neg.f32 	%f150, %f149;
	fma.rn.f32 	%f151, %f145, 0f3FB8AA3B, %f150;
	fma.rn.f32 	%f152, %f145, 0f32A57060, %f151;
	mov.b32 	%r74, %f148;
	shl.b32 	%r75, %r74, 23;
	mov.b32 	%f153, %r75;
	ex2.approx.ftz.f32 	%f154, %f152;
	mul.f32 	%f155, %f154, %f153;
	st.global.f32 	[%rd15], %f155;
	add.f32 	%f156, %f143, %f155;
	ld.global.f32 	%f157, [%rd15+4];
	sub.f32 	%f158, %f157, %f356;
	fma.rn.f32 	%f159, %f158, 0f3BBB989D, 0f3F000000;
	cvt.sat.f32.f32 	%f160, %f159;
	fma.rm.f32 	%f161, %f160, %f95, %f94;
	add.f32 	%f162, %f161, 0fCB40007F;
	neg.f32 	%f163, %f162;
	fma.rn.f32 	%f164, %f158, 0f3FB8AA3B, %f163;
	fma.rn.f32 	%f165, %f158, 0f32A57060, %f164;
	mov.b32 	%r76, %f161;
	shl.b32 	%r77, %r76, 23;
	mov.b32 	%f166, %r77;
	ex2.approx.ftz.f32 	%f167, %f165;
	mul.f32 	%f168, %f167, %f166;
	st.global.f32 	[%rd15+4], %f168;
	add.f32 	%f169, %f156, %f168;
	ld.global.f32 	%f170, [%rd15+8];
	sub.f32 	%f171, %f170, %f356;
	fma.rn.f32 	%f172, %f171, 0f3BBB989D, 0f3F000000;
	cvt.sat.f32.f32 	%f173, %f172;
	fma.rm.f32 	%f174, %f173, %f95, %f94;
	add.f32 	%f175, %f174, 0fCB40007F;
	neg.f32 	%f176, %f175;
	fma.rn.f32 	%f177, %f171, 0f3FB8AA3B, %f176;
	fma.rn.f32 	%f178, %f171, 0f32A57060, %f177;
	mov.b32 	%r78, %f174;
	shl.b32 	%r79, %r78, 23;
	mov.b32 	%f179, %r79;
	ex2.approx.ftz.f32 	%f180, %f178;
	mul.f32 	%f181, %f180, %f179;
	st.global.f32 	[%rd15+8], %f181;
	add.f32 	%f182, %f169, %f181;
	ld.global.f32 	%f183, [%rd15+12];
	sub.f32 	%f184, %f183, %f356;
	fma.rn.f32 	%f185, %f184, 0f3BBB989D, 0f3F000000;
	cvt.sat.f32.f32 	%f186, %f185;
	fma.rm.f32 	%f187, %f186, %f95, %f94;
	add.f32 	%f188, %f187, 0fCB40007F;
	neg.f32 	%f189, %f188;
	fma.rn.f32 	%f190, %f184, 0f3FB8AA3B, %f189;
	fma.rn.f32 	%f191, %f184, 0f32A57060, %f190;
	mov.b32 	%r80, %f187;
	shl.b32 	%r81, %r80, 23;
	mov.b32 	%f192, %r81;
	ex2.approx.ftz.f32 	%f193, %f191;
	mul.f32 	%f194, %f193, %f192;
	st.global.f32 	[%rd15+12], %f194;
	add.f32 	%f364, %f182, %f194;
	add.s32 	%r115, %r115, 8;
	add.s32 	%r114, %r114, 8;
	setp.eq.s32 	%p12, %r115, 0;
	@%p12 bra 	$L__BB1_17;
	bra.uni 	$L__BB1_16;
$L__BB1_17:
	setp.eq.s32 	%p13, %r21, 0;
	@%p13 bra 	$L__BB1_25;
	and.b32  	%r29, %r59, 3;
	setp.lt.u32 	%p14, %r21, 4;
	@%p14 bra 	$L__BB1_20;
	add.s32 	%r82, %r111, %r20;
	mul.wide.s32 	%rd16, %r82, 4;
	add.s64 	%rd17, %rd1, %rd16;
	ld.global.f32 	%f196, [%rd17];
	sub.f32 	%f197, %f196, %f356;
	fma.rn.f32 	%f198, %f197, 0f3BBB989D, 0f3F000000;
	cvt.sat.f32.f32 	%f199, %f198;
	mov.f32 	%f200, 0f4B400001;
	mov.f32 	%f201, 0f437C0000;
	fma.rm.f32 	%f202, %f199, %f201, %f200;
	add.f32 	%f203, %f202, 0fCB40007F;
	neg.f32 	%f204, %f203;
	fma.rn.f32 	%f205, %f197, 0f3FB8AA3B, %f204;
	fma.rn.f32 	%f206, %f197, 0f32A57060, %f205;
	mov.b32 	%r83, %f202;
	shl.b32 	%r84, %r83, 23;
	mov.b32 	%f207, %r84;
	ex2.approx.ftz.f32 	%f208, %f206;
	mul.f32 	%f209, %f208, %f207;
	st.global.f32 	[%rd17], %f209;
	add.f32 	%f210, %f364, %f209;
	ld.global.f32 	%f211, [%rd17+4];
	sub.f32 	%f212, %f211, %f356;
	fma.rn.f32 	%f213, %f212, 0f3BBB989D, 0f3F000000;
	cvt.sat.f32.f32 	%f214, %f213;
	fma.rm.f32 	%f215, %f214, %f201, %f200;
	add.f32 	%f216, %f215, 0fCB40007F;
	neg.f32 	%f217, %f216;
	fma.rn.f32 	%f218, %f212, 0f3FB8AA3B, %f217;
	fma.rn.f32 	%f219, %f212, 0f32A57060, %f218;
	mov.b32 	%r85, %f215;
	shl.b32 	%r86, %r85, 23;
	mov.b32 	%f220, %r86;
	ex2.approx.ftz.f32 	%f221, %f219;
	mul.f32 	%f222, %f221, %f220;
	st.global.f32 	[%rd17+4], %f222;
	add.f32 	%f223, %f210, %f222;
	ld.global.f32 	%f224, [%rd17+8];
	sub.f32 	%f225, %f224, %f356;
	fma.rn.f32 	%f226, %f225, 0f3BBB989D, 0f3F000000;
	cvt.sat.f32.f32 	%f227, %f226;
	fma.rm.f32 	%f228, %f227, %f201, %f200;
	add.f32 	%f229, %f228, 0fCB40007F;
	neg.f32 	%f230, %f229;
	fma.rn.f32 	%f231, %f225, 0f3FB8AA3B, %f230;
	fma.rn.f32 	%f232, %f225, 0f32A57060, %f231;
	mov.b32 	%r87, %f228;
	shl.b32 	%r88, %r87, 23;
	mov.b32 	%f233, %r88;
	ex2.approx.ftz.f32 	%f234, %f232;
	mul.f32 	%f235, %f234, %f233;
	st.global.f32 	[%rd17+8], %f235;
	add.f32 	%f236, %f223, %f235;
	ld.global.f32 	%f237, [%rd17+12];
	sub.f32 	%f238, %f237, %f356;
	fma.rn.f32 	%f239, %f238, 0f3BBB989D, 0f3F000000;
	cvt.sat.f32.f32 	%f240, %f239;
	fma.rm.f32 	%f241, %f240, %f201, %f200;
	add.f32 	%f242, %f241, 0fCB40007F;
	neg.f32 	%f243, %f242;
	fma.rn.f32 	%f244, %f238, 0f3FB8AA3B, %f243;
	fma.rn.f32 	%f245, %f238, 0f32A57060, %f244;
	mov.b32 	%r89, %f241;
	shl.b32 	%r90, %r89, 23;
	mov.b32 	%f246, %r90;
	ex2.approx.ftz.f32 	%f247, %f245;
	mul.f32 	%f248, %f247, %f246;
	st.global.f32 	[%rd17+12], %f248;
	add.f32 	%f364, %f236, %f248;
	add.s32 	%r111, %r111, 4;
$L__BB1_20:
	setp.eq.s32 	%p15, %r29, 0;
	@%p15 bra 	$L__BB1_25;
	setp.eq.s32 	%p16, %r29, 1;
	@%p16 bra 	$L__BB1_23;
	add.s32 	%r91, %r111, %r20;
	mul.wide.s32 	%rd18, %r91, 4;
	add.s64 	%rd19, %rd1, %rd18;
	ld.global.f32 	%f250, [%rd19];
	sub.f32 	%f251, %f250, %f356;
	fma.rn.f32 	%f252, %f251, 0f3BBB989D, 0f3F000000;
	cvt.sat.f32.f32 	%f253, %f252;
	mov.f32 	%f254, 0f4B400001;
	mov.f32 	%f255, 0f437C0000;
	fma.rm.f32 	%f256, %f253, %f255, %f254;
	add.f32 	%f257, %f256, 0fCB40007F;
	neg.f32 	%f258, %f257;
	fma.rn.f32 	%f259, %f251, 0f3FB8AA3B, %f258;
	fma.rn.f32 	%f260, %f251, 0f32A57060, %f259;
	mov.b32 	%r92, %f256;
	shl.b32 	%r93, %r92, 23;
	mov.b32 	%f261, %r93;
	ex2.approx.ftz.f32 	%f262, %f260;
	mul.f32 	%f263, %f262, %f261;
	st.global.f32 	[%rd19], %f263;
	add.f32 	%f264, %f364, %f263;
	ld.global.f32 	%f265, [%rd19+4];
	sub.f32 	%f266, %f265, %f356;
	fma.rn.f32 	%f267, %f266, 0f3BBB989D, 0f3F000000;
	cvt.sat.f32.f32 	%f268, %f267;
	fma.rm.f32 	%f269, %f268, %f255, %f254;
	add.f32 	%f270, %f269, 0fCB40007F;
	neg.f32 	%f271, %f270;
	fma.rn.f32 	%f272, %f266, 0f3FB8AA3B, %f271;
	fma.rn.f32 	%f273, %f266, 0f32A57060, %f272;
	mov.b32 	%r94, %f269;
	shl.b32 	%r95, %r94, 23;
	mov.b32 	%f274, %r95;
	ex2.approx.ftz.f32 	%f275, %f273;
	mul.f32 	%f276, %f275, %f274;
	st.global.f32 	[%rd19+4], %f276;
	add.f32 	%f364, %f264, %f276;
	add.s32 	%r111, %r111, 2;
$L__BB1_23:
	and.b32  	%r96, %r59, 1;
	setp.eq.b32 	%p17, %r96, 1;
	not.pred 	%p18, %p17;
	@%p18 bra 	$L__BB1_25;
	add.s32 	%r97, %r111, %r20;
	mul.wide.s32 	%rd20, %r97, 4;
	add.s64 	%rd21, %rd1, %rd20;
	ld.global.f32 	%f277, [%rd21];
	sub.f32 	%f278, %f277, %f356;
	fma.rn.f32 	%f279, %f278, 0f3BBB989D, 0f3F000000;
	cvt.sat.f32.f32 	%f280, %f279;
	mov.f32 	%f281, 0f4B400001;
	mov.f32 	%f282, 0f437C0000;
	fma.rm.f32 	%f283, %f280, %f282, %f281;
	add.f32 	%f284, %f283, 0fCB40007F;
	neg.f32 	%f285, %f284;
	fma.rn.f32 	%f286, %f278, 0f3FB8AA3B, %f285;
	fma.rn.f32 	%f287, %f278, 0f32A57060, %f286;
	mov.b32 	%r98, %f283;
	shl.b32 	%r99, %r98, 23;
	mov.b32 	%f288, %r99;
	ex2.approx.ftz.f32 	%f289, %f287;
	mul.f32 	%f290, %f289, %f288;
	st.global.f32 	[%rd21], %f290;
	add.f32 	%f364, %f364, %f290;
$L__BB1_25:
	setp.lt.s32 	%p19, %r59, 1;
	@%p19 bra 	$L__BB1_38;
	mad.lo.s32 	%r101, %r59, %r1, %r2;
	mul.lo.s32 	%r34, %r101, %r59;
	and.b32  	%r35, %r59, 15;
	setp.lt.u32 	%p20, %r59, 16;
	mov.b32 	%r118, 0;
	@%p20 bra 	$L__BB1_29;
	and.b32  	%r118, %r59, 2147483632;
	neg.s32 	%r117, %r118;
	add.s64 	%rd4, %rd1, 32;
	mov.u32 	%r116, %r34;
$L__BB1_28:
	.pragma "nounroll";
	mul.wide.s32 	%rd22, %r116, 4;
	add.s64 	%rd23, %rd4, %rd22;
	ld.global.f32 	%f291, [%rd23+-32];
	div.rn.f32 	%f292, %f291, %f364;
	st.global.f32 	[%rd23+-32], %f292;
	ld.global.f32 	%f293, [%rd23+-28];
	div.rn.f32 	%f294, %f293, %f364;
	st.global.f32 	[%rd23+-28], %f294;
	ld.global.f32 	%f295, [%rd23+-24];
	div.rn.f32 	%f296, %f295, %f364;
	st.global.f32 	[%rd23+-24], %f296;
	ld.global.f32 	%f297, [%rd23+-20];
	div.rn.f32 	%f298, %f297, %f364;
	st.global.f32 	[%rd23+-20], %f298;
	ld.global.f32 	%f299, [%rd23+-16];
	div.rn.f32 	%f300, %f299, %f364;
	st.global.f32 	[%rd23+-16], %f300;
	ld.global.f32 	%f301, [%rd23+-12];
	div.rn.f32 	%f302, %f301, %f364;
	st.global.f32 	[%rd23+-12], %f302;
	ld.global.f32 	%f303, [%rd23+-8];
	div.rn.f32 	%f304, %f303, %f364;
	st.global.f32 	[%rd23+-8], %f304;
	ld.global.f32 	%f305, [%rd23+-4];
	div.rn.f32 	%f306, %f305, %f364;
	st.global.f32 	[%rd23+-4], %f306;
	ld.global.f32 	%f307, [%rd23];
	div.rn.f32 	%f308, %f307, %f364;
	st.global.f32 	[%rd23], %f308;
	ld.global.f32 	%f309, [%rd23+4];
	div.rn.f32 	%f310, %f309, %f364;
	st.global.f32 	[%rd23+4], %f310;
	ld.global.f32 	%f311, [%rd23+8];
	div.rn.f32 	%f312, %f311, %f364;
	st.global.f32 	[%rd23+8], %f312;
	ld.global.f32 	%f313, [%rd23+12];
	div.rn.f32 	%f314, %f313, %f364;
	st.global.f32 	[%rd23+12], %f314;
	ld.global.f32 	%f315, [%rd23+16];
	div.rn.f32 	%f316, %f315, %f364;
	st.global.f32 	[%rd23+16], %f316;
	ld.global.f32 	%f317, [%rd23+20];
	div.rn.f32 	%f318, %f317, %f364;
	st.global.f32 	[%rd23+20], %f318;
	ld.global.f32 	%f319, [%rd23+24];
	div.rn.f32 	%f320, %f319, %f364;
	st.global.f32 	[%rd23+24], %f320;
	ld.global.f32 	%f321, [%rd23+28];
	div.rn.f32 	%f322, %f321, %f364;
	st.global.f32 	[%rd23+28], %f322;
	add.s32 	%r117, %r117, 16;
	add.s32 	%r116, %r116, 16;
	setp.ne.s32 	%p21, %r117, 0;
	@%p21 bra 	$L__BB1_28;
$L__BB1_29:
	setp.eq.s32 	%p22, %r35, 0;
	@%p22 bra 	$L__BB1_38;
	and.b32  	%r47, %r59, 7;
	setp.lt.u32 	%p23, %r35, 8;
	@%p23 bra 	$L__BB1_32;
	add.s32 	%r102, %r118, %r34;
	mul.wide.s32 	%rd24, %r102, 4;
	add.s64 	%rd25, %rd1, %rd24;
	ld.global.f32 	%f323, [%rd25];
	div.rn.f32 	%f324, %f323, %f364;
	st.global.f32 	[%rd25], %f324;
	ld.global.f32 	%f325, [%rd25+4];
	div.rn.f32 	%f326, %f325, %f364;
	st.global.f32 	[%rd25+4], %f326;
	ld.global.f32 	%f327, [%rd25+8];
	div.rn.f32 	%f328, %f327, %f364;
	st.global.f32 	[%rd25+8], %f328;
	ld.global.f32 	%f329, [%rd25+12];
	div.rn.f32 	%f330, %f329, %f364;
	st.global.f32 	[%rd25+12], %f330;
	ld.global.f32 	%f331, [%rd25+16];
	div.rn.f32 	%f332, %f331, %f364;
	st.global.f32 	[%rd25+16], %f332;
	ld.global.f32 	%f333, [%rd25+20];
	div.rn.f32 	%f334, %f333, %f364;
	st.global.f32 	[%rd25+20], %f334;
	ld.global.f32 	%f335, [%rd25+24];
	div.rn.f32 	%f336, %f335, %f364;
	st.global.f32 	[%rd25+24], %f336;
	ld.global.f32 	%f337, [%rd25+28];
	div.rn.f32 	%f338, %f337, %f364;
	st.global.f32 	[%rd25+28], %f338;
	add.s32 	%r118, %r118, 8;
$L__BB1_32:
	setp.eq.s32 	%p24, %r47, 0;
	@%p24 bra 	$L__BB1_38;
	and.b32  	%r50, %r59, 3;
	setp.lt.u32 	%p25, %r47, 4;
	@%p25 bra 	$L__BB1_35;
	add.s32 	%r103, %r118, %r34;
	mul.wide.s32 	%rd26, %r103, 4;
	add.s64 	%rd27, %rd1, %rd26;
	ld.global.f32 	%f339, [%rd27];
	div.rn.f32 	%f340, %f339, %f364;
	st.global.f32 	[%rd27], %f340;
	ld.global.f32 	%f341, [%rd27+4];
	div.rn.f32 	%f342, %f341, %f364;
	st.global.f32 	[%rd27+4], %f342;
	ld.global.f32 	%f343, [%rd27+8];
	div.rn.f32 	%f344, %f343, %f364;
	st.global.f32 	[%rd27+8], %f344;
	ld.global.f32 	%f345, [%rd27+12];
	div.rn.f32 	%f346, %f345, %f364;
	st.global.f32 	[%rd27+12], %f346;
	add.s32 	%r118, %r118, 4;
$L__BB1_35:
	setp.eq.s32 	%p26, %r50, 0;
	@%p26 bra 	$L__BB1_38;
	add.s32 	%r122, %r118, %r34;
	neg.s32 	%r121, %r50;
$L__BB1_37:
	.pragma "nounroll";
	mul.wide.s32 	%rd28, %r122, 4;
	add.s64 	%rd29, %rd1, %rd28;
	ld.global.f32 	%f347, [%rd29];
	div.rn.f32 	%f348, %f347, %f364;
	st.global.f32 	[%rd29], %f348;
	add.s32 	%r122, %r122, 1;
	add.s32 	%r121, %r121, 1;
	setp.ne.s32 	%p27, %r121, 0;
	@%p27 bra 	$L__BB1_37;
$L__BB1_38:
	ret;

}
	// .globl	_Z9matmul_svPKfS0_Pfiii
.visible .entry _Z9matmul_svPKfS0_Pfiii(
	.param .u64 .ptr .align 1 _Z9matmul_svPKfS0_Pfiii_param_0,
	.param .u64 .ptr .align 1 _Z9matmul_svPKfS0_Pfiii_param_1,
	.param .u64 .ptr .align 1 _Z9matmul_svPKfS0_Pfiii_param_2,
	.param .u32 _Z9matmul_svPKfS0_Pfiii_param_3,
	.param .u32 _Z9matmul_svPKfS0_Pfiii_param_4,
	.param .u32 _Z9matmul_svPKfS0_Pfiii_param_5
)
{
	.reg .pred 	%p<10>;
	.reg .b32 	%r<46>;
	.reg .b32 	%f<68>;
	.reg .b64 	%rd<40>;

	ld.param.u64 	%rd5, [_Z9matmul_svPKfS0_Pfiii_param_0];
	ld.param.u64 	%rd6, [_Z9matmul_svPKfS0_Pfiii_param_1];
	ld.param.u64 	%rd4, [_Z9matmul_svPKfS0_Pfiii_param_2];
	ld.param.u32 	%r23, [_Z9matmul_svPKfS0_Pfiii_param_4];
	ld.param.u32 	%r24, [_Z9matmul_svPKfS0_Pfiii_param_5];
	cvta.to.global.u64 	%rd1, %rd6;
	cvta.to.global.u64 	%rd2, %rd5;
	mov.u32 	%r1, %ctaid.z;
	mov.u32 	%r2, %ctaid.y;
	mov.u32 	%r3, %ctaid.x;
	setp.lt.s32 	%p1, %r23, 1;
	mov.f32 	%f67, 0f00000000;
	@%p1 bra 	$L__BB2_12;
	mul.lo.s32 	%r4, %r23, %r1;
	add.s32 	%r26, %r4, %r2;
	mul.lo.s32 	%r5, %r26, %r23;
	and.b32  	%r6, %r23, 7;
	setp.lt.u32 	%p2, %r23, 8;
	mov.f32 	%f67, 0f00000000;
	mov.b32 	%r44, 0;
	@%p2 bra 	$L__BB2_4;
	and.b32  	%r44, %r23, 2147483640;
	neg.s32 	%r42, %r44;
	mul.lo.s32 	%r27, %r1, %r24;
	mad.lo.s32 	%r41, %r27, %r23, %r3;
	shl.b32 	%r10, %r24, 3;
	add.s64 	%rd3, %rd2, 16;
	mov.f32 	%f67, 0f00000000;
	mul.wide.s32 	%rd11, %r24, 4;
	mov.u32 	%r40, %r5;
$L__BB2_3:
	.pragma "nounroll";
	mul.wide.s32 	%rd7, %r40, 4;
	add.s64 	%rd8, %rd3, %rd7;
	ld.global.f32 	%f17, [%rd8+-16];
	mul.wide.s32 	%rd9, %r41, 4;
	add.s64 	%rd10, %rd1, %rd9;
	ld.global.f32 	%f18, [%rd10];
	fma.rn.f32 	%f19, %f17, %f18, %f67;
	ld.global.f32 	%f20, [%rd8+-12];
	add.s64 	%rd12, %rd10, %rd11;
	ld.global.f32 	%f21, [%rd12];
	fma.rn.f32 	%f22, %f20, %f21, %f19;
	ld.global.f32 	%f23, [%rd8+-8];
	add.s64 	%rd13, %rd12, %rd11;
	ld.global.f32 	%f24, [%rd13];
	fma.rn.f32 	%f25, %f23, %f24, %f22;
	ld.global.f32 	%f26, [%rd8+-4];
	add.s64 	%rd14, %rd13, %rd11;
	ld.global.f32 	%f27, [%rd14];
	fma.rn.f32 	%f28, %f26, %f27, %f25;
	ld.global.f32 	%f29, [%rd8];
	add.s64 	%rd15, %rd14, %rd11;
	ld.global.f32 	%f30, [%rd15];
	fma.rn.f32 	%f31, %f29, %f30, %f28;
	ld.global.f32 	%f32, [%rd8+4];
	add.s64 	%rd16, %rd15, %rd11;
	ld.global.f32 	%f33, [%rd16];
	fma.rn.f32 	%f34, %f32, %f33, %f31;
	ld.global.f32 	%f35, [%rd8+8];
	add.s64 	%rd17, %rd16, %rd11;
	ld.global.f32 	%f36, [%rd17];
	fma.rn.f32 	%f37, %f35, %f36, %f34;
	ld.global.f32 	%f38, [%rd8+12];
	add.s64 	%rd18, %rd17, %rd11;
	ld.global.f32 	%f39, [%rd18];
	fma.rn.f32 	%f67, %f38, %f39, %f37;
	add.s32 	%r42, %r42, 8;
	add.s32 	%r41, %r41, %r10;
	add.s32 	%r40, %r40, 8;
	setp.ne.s32 	%p3, %r42, 0;
	@%p3 bra 	$L__BB2_3;
$L__BB2_4:
	setp.eq.s32 	%p4, %r6, 0;
	@%p4 bra 	$L__BB2_12;
	and.b32  	%r18, %r23, 3;
	setp.lt.u32 	%p5, %r6, 4;
	@%p5 bra 	$L__BB2_7;
	add.s32 	%r28, %r44, %r5;
	mul.wide.s32 	%rd19, %r28, 4;
	add.s64 	%rd20, %rd2, %rd19;
	ld.global.f32 	%f41, [%rd20];
	add.s32 	%r29, %r44, %r4;
	mad.lo.s32 	%r30, %r29, %r24, %r3;
	mul.wide.s32 	%rd21, %r30, 4;
	add.s64 	%rd22, %rd1, %rd21;
	ld.global.f32 	%f42, [%rd22];
	fma.rn.f32 	%f43, %f41, %f42, %f67;
	ld.global.f32 	%f44, [%rd20+4];
	mul.wide.s32 	%rd23, %r24, 4;
	add.s64 	%rd24, %rd22, %rd23;
	ld.global.f32 	%f45, [%rd24];
	fma.rn.f32 	%f46, %f44, %f45, %f43;
	ld.global.f32 	%f47, [%rd20+8];
	add.s64 	%rd25, %rd24, %rd23;
	ld.global.f32 	%f48, [%rd25];
	fma.rn.f32 	%f49, %f47, %f48, %f46;
	ld.global.f32 	%f50, [%rd20+12];
	add.s64 	%rd26, %rd25, %rd23;
	ld.global.f32 	%f51, [%rd26];
	fma.rn.f32 	%f67, %f50, %f51, %f49;
	add.s32 	%r44, %r44, 4;
$L__BB2_7:
	setp.eq.s32 	%p6, %r18, 0;
	@%p6 bra 	$L__BB2_12;
	setp.eq.s32 	%p7, %r18, 1;
	@%p7 bra 	$L__BB2_10;
	add.s32 	%r31, %r44, %r5;
	mul.wide.s32 	%rd27, %r31, 4;
	add.s64 	%rd28, %rd2, %rd27;
	ld.global.f32 	%f53, [%rd28];
	add.s32 	%r32, %r44, %r4;
	mad.lo.s32 	%r33, %r32, %r24, %r3;
	mul.wide.s32 	%rd29, %r33, 4;
	add.s64 	%rd30, %rd1, %rd29;
	ld.global.f32 	%f54, [%rd30];
	fma.rn.f32 	%f55, %f53, %f54, %f67;
	ld.global.f32 	%f56, [%rd28+4];
	mul.wide.s32 	%rd31, %r24, 4;
	add.s64 	%rd32, %rd30, %rd31;
	ld.global.f32 	%f57, [%rd32];
	fma.rn.f32 	%f67, %f56, %f57, %f55;
	add.s32 	%r44, %r44, 2;
$L__BB2_10:
	and.b32  	%r34, %r23, 1;
	setp.eq.b32 	%p8, %r34, 1;
	not.pred 	%p9, %p8;
	@%p9 bra 	$L__BB2_12;
	add.s32 	%r35, %r44, %r5;
	mul.wide.s32 	%rd33, %r35, 4;
	add.s64 	%rd34, %rd2, %rd33;
	ld.global.f32 	%f58, [%rd34];
	add.s32 	%r36, %r44, %r4;
	mad.lo.s32 	%r37, %r36, %r24, %r3;
	mul.wide.s32 	%rd35, %r37, 4;
	add.s64 	%rd36, %rd1, %rd35;
	ld.global.f32 	%f59, [%rd36];
	fma.rn.f32 	%f67, %f58, %f59, %f67;
$L__BB2_12:
	cvta.to.global.u64 	%rd37, %rd4;
	mad.lo.s32 	%r38, %r23, %r1, %r2;
	mad.lo.s32 	%r39, %r38, %r24, %r3;
	mul.wide.s32 	%rd38, %r39, 4;
	add.s64 	%rd39, %rd37, %rd38;
	st.global.f32 	[%rd39], %f67;
	ret;

}


// ===== COMPILED SASS (sm_100) =====

	.target	sm_100

	.elftype	@"ET_EXEC"


//--------------------- .note.nv.tkinfo           --------------------------
	.section	.note.nv.tkinfo,"",@"SHT_NOTE"
	.sectionflags	@"SHF_NOTE_NV_TKINFO"
	.tkinfo
        /*0018*/ 	.word	0x00000002
        /*0030*/ 	.string	""
        /*0030*/ 	.string	"ptxas"
        /*0030*/ 	.string	"Cuda compilation tools, release 13.0, V13.0.88"
        /*0030*/ 	.string	"Build cuda_13.0.r13.0/compiler.36424714_0"
        /*0030*/ 	.string	"-arch sm_100 -m 64 "



//--------------------- .note.nv.cuinfo           --------------------------
	.section	.note.nv.cuinfo,"",@"SHT_NOTE"
	.sectionflags	@"SHF_NOTE_NV_CUINFO"
        /*0018*/ 	.short	0x0002
        /*001a*/ 	.short	0x0064
        /*001c*/ 	.short	0x0082
	.zero		2


//--------------------- .nv.info                  --------------------------
	.section	.nv.info,"",@"SHT_CUDA_INFO"
	.align	4


	//----- nvinfo : EIATTR_REGCOUNT
	.align		4
        /*0000*/ 	.byte	0x04, 0x2f
        /*0002*/ 	.short	(.L_1 - .L_0)
	.align		4
.L_0:
        /*0004*/ 	.word	index@(_Z9matmul_qkPKfS0_Pfiii)
        /*0008*/ 	.word	0x00000020


	//----- nvinfo : EIATTR_FRAME_SIZE
	.align		4
.L_1:
        /*000c*/ 	.byte	0x04, 0x11
        /*000e*/ 	.short	(.L_3 - .L_2)
	.align		4
.L_2:
        /*0010*/ 	.word	index@($__internal_2_$__cuda_sm3x_div_rn_noftz_f32_slowpath)
        /*0014*/ 	.word	0x00000000


	//----- nvinfo : EIATTR_FRAME_SIZE
	.align		4
.L_3:
        /*0018*/ 	.byte	0x04, 0x11
        /*001a*/ 	.short	(.L_5 - .L_4)
	.align		4
.L_4:
        /*001c*/ 	.word	index@($__internal_1_$__cuda_sm20_sqrt_rn_f32_slowpath)
        /*0020*/ 	.word	0x00000000


	//----- nvinfo : EIATTR_FRAME_SIZE
	.align		4
.L_5:
        /*0024*/ 	.byte	0x04, 0x11
        /*0026*/ 	.short	(.L_7 - .L_6)
	.align		4
.L_6:
        /*0028*/ 	.word	index@(_Z9matmul_qkPKfS0_Pfiii)
        /*002c*/ 	.word	0x00000000


	//----- nvinfo : EIATTR_REGCOUNT
	.align		4
.L_7:
        /*0030*/ 	.byte	0x04, 0x2f
        /*0032*/ 	.short	(.L_9 - .L_8)
	.align		4
.L_8:
        /*0034*/ 	.word	index@(_Z7softmaxPfii)
        /*0038*/ 	.word	0x00000020


	//----- nvinfo : EIATTR_FRAME_SIZE
	.align		4
.L_9:
        /*003c*/ 	.byte	0x04, 0x11
        /*003e*/ 	.short	(.L_11 - .L_10)
	.align		4
.L_10:
        /*0040*/ 	.word	index@($__internal_0_$__cuda_sm3x_div_rn_noftz_f32_slowpath)
        /*0044*/ 	.word	0x00000000


	//----- nvinfo : EIATTR_FRAME_SIZE
	.align		4
.L_11:
        /*0048*/ 	.byte	0x04, 0x11
        /*004a*/ 	.short	(.L_13 - .L_12)
	.align		4
.L_12:
        /*004c*/ 	.word	index@(_Z7softmaxPfii)
        /*0050*/ 	.word	0x00000000


	//----- nvinfo : EIATTR_REGCOUNT
	.align		4
.L_13:
        /*0054*/ 	.byte	0x04, 0x2f
        /*0056*/ 	.short	(.L_15 - .L_14)
	.align		4
.L_14:
        /*0058*/ 	.word	index@(_Z9matmul_svPKfS0_Pfiii)
        /*005c*/ 	.word	0x00000020


	//----- nvinfo : EIATTR_FRAME_SIZE
	.align		4
.L_15:
        /*0060*/ 	.byte	0x04, 0x11
        /*0062*/ 	.short	(.L_17 - .L_16)
	.align		4
.L_16:
        /*0064*/ 	.word	index@(_Z9matmul_svPKfS0_Pfiii)
        /*0068*/ 	.word	0x00000000


	//----- nvinfo : EIATTR_MIN_STACK_SIZE
	.align		4
.L_17:
        /*006c*/ 	.byte	0x04, 0x12
        /*006e*/ 	.short	(.L_19 - .L_18)
	.align		4
.L_18:
        /*0070*/ 	.word	index@(_Z9matmul_svPKfS0_Pfiii)
        /*0074*/ 	.word	0x00000000


	//----- nvinfo : EIATTR_MIN_STACK_SIZE
	.align		4
.L_19:
        /*0078*/ 	.byte	0x04, 0x12
        /*007a*/ 	.short	(.L_21 - .L_20)
	.align		4
.L_20:
        /*007c*/ 	.word	index@(_Z7softmaxPfii)
        /*0080*/ 	.word	0x00000000


	//----- nvinfo : EIATTR_MIN_STACK_SIZE
	.align		4
.L_21:
        /*0084*/ 	.byte	0x04, 0x12
        /*0086*/ 	.short	(.L_23 - .L_22)
	.align		4
.L_22:
        /*0088*/ 	.word	index@(_Z9matmul_qkPKfS0_Pfiii)
        /*008c*/ 	.word	0x00000000
.L_23:


//--------------------- .nv.compat                --------------------------
	.section	.nv.compat,"",@"SHT_CUDA_COMPAT_INFO"
	.align	4
        /*0000*/ 	.byte	0x02, 0x09, 0x00, 0x00, 0x02, 0x02, 0x01, 0x00, 0x02, 0x05, 0x05, 0x00, 0x03, 0x07, 0x01, 0x01
        /*0010*/ 	.byte	0x02, 0x03, 0x00, 0x00, 0x02, 0x06, 0x01, 0x00, 0x04, 0x0b, 0x08, 0x00, 0x01, 0x00, 0x00, 0x00
        /*0020*/ 	.byte	0x00, 0x00, 0x00, 0x00


//--------------------- .nv.info._Z9matmul_svPKfS0_Pfiii --------------------------
	.section	.nv.info._Z9matmul_svPKfS0_Pfiii,"",@"SHT_CUDA_INFO"
	.sectionflags	@""
	.align	4


	//----- nvinfo : EIATTR_CUDA_API_VERSION
	.align		4
        /*0000*/ 	.byte	0x04, 0x37
        /*0002*/ 	.short	(.L_25 - .L_24)
.L_24:
        /*0004*/ 	.word	0x00000082


	//----- nvinfo : EIATTR_KPARAM_INFO
	.align		4
.L_25:
        /*0008*/ 	.byte	0x04, 0x17
        /*000a*/ 	.short	(.L_27 - .L_26)
.L_26:
        /*000c*/ 	.word	0x00000000
        /*0010*/ 	.short	0x0005
        /*0012*/ 	.short	0x0020
        /*0014*/ 	.byte	0x00, 0xf0, 0x11, 0x00


	//----- nvinfo : EIATTR_KPARAM_INFO
	.align		4
.L_27:
        /*0018*/ 	.byte	0x04, 0x17
        /*001a*/ 	.short	(.L_29 - .L_28)
.L_28:
        /*001c*/ 	.word	0x00000000
        /*0020*/ 	.short	0x0004
        /*0022*/ 	.short	0x001c
        /*0024*/ 	.byte	0x00, 0xf0, 0x11, 0x00


	//----- nvinfo : EIATTR_KPARAM_INFO
	.align		4
.L_29:
        /*0028*/ 	.byte	0x04, 0x17
        /*002a*/ 	.short	(.L_31 - .L_30)
.L_30:
        /*002c*/ 	.word	0x00000000
        /*0030*/ 	.short	0x0003
        /*0032*/ 	.short	0x0018
        /*0034*/ 	.byte	0x00, 0xf0, 0x11, 0x00


	//----- nvinfo : EIATTR_KPARAM_INFO
	.align		4
.L_31:
        /*0038*/ 	.byte	0x04, 0x17
        /*003a*/ 	.short	(.L_33 - .L_32)
.L_32:
        /*003c*/ 	.word	0x00000000
        /*0040*/ 	.short	0x0002
        /*0042*/ 	.short	0x0010
        /*0044*/ 	.byte	0x00, 0xf5, 0x21, 0x00


	//----- nvinfo : EIATTR_KPARAM_INFO
	.align		4
.L_33:
        /*0048*/ 	.byte	0x04, 0x17
        /*004a*/ 	.short	(.L_35 - .L_34)
.L_34:
        /*004c*/ 	.word	0x00000000
        /*0050*/ 	.short	0x0001
        /*0052*/ 	.short	0x0008
        /*0054*/ 	.byte	0x00, 0xf5, 0x21, 0x00


	//----- nvinfo : EIATTR_KPARAM_INFO
	.align		4
.L_35:
        /*0058*/ 	.byte	0x04, 0x17
        /*005a*/ 	.short	(.L_37 - .L_36)
.L_36:
        /*005c*/ 	.word	0x00000000
        /*0060*/ 	.short	0x0000
        /*0062*/ 	.short	0x0000
        /*0064*/ 	.byte	0x00, 0xf5, 0x21, 0x00


	//----- nvinfo : EIATTR_SPARSE_MMA_MASK
	.align		4
.L_37:
        /*0068*/ 	.byte	0x03, 0x50
        /*006a*/ 	.short	0x0000


	//----- nvinfo : EIATTR_MAXREG_COUNT
	.align		4
        /*006c*/ 	.byte	0x03, 0x1b
        /*006e*/ 	.short	0x00ff


	//----- nvinfo : EIATTR_MERCURY_ISA_VERSION
	.align		4
        /*0070*/ 	.byte	0x03, 0x5f
        /*0072*/ 	.short	0x0101


	//----- nvinfo : EIATTR_VRC_CTA_INIT_COUNT
	.align		4
        /*0074*/ 	.byte	0x02, 0x4a
	.zero		1
	.zero		1


	//----- nvinfo : EIATTR_EXIT_INSTR_OFFSETS
	.align		4
        /*0078*/ 	.byte	0x04, 0x1c
        /*007a*/ 	.short	(.L_39 - .L_38)


	//   ....[0]....
.L_38:
        /*007c*/ 	.word	0x00000860


	//----- nvinfo : EIATTR_CBANK_PARAM_SIZE
	.align		4
.L_39:
        /*0080*/ 	.byte	0x03, 0x19
        /*0082*/ 	.short	0x0024


	//----- nvinfo : EIATTR_PARAM_CBANK
	.align		4
        /*0084*/ 	.byte	0x04, 0x0a
        /*0086*/ 	.short	(.L_41 - .L_40)
	.align		4
.L_40:
        /*0088*/ 	.word	index@(.nv.constant0._Z9matmul_svPKfS0_Pfiii)
        /*008c*/ 	.short	0x0380
        /*008e*/ 	.short	0x0024


	//----- nvinfo : EIATTR_SW_WAR
	.align		4
.L_41:
        /*0090*/ 	.byte	0x04, 0x36
        /*0092*/ 	.short	(.L_43 - .L_42)
.L_42:
        /*0094*/ 	.word	0x00000008
.L_43:


//--------------------- .nv.info._Z7softmaxPfii   --------------------------
	.section	.nv.info._Z7softmaxPfii,"",@"SHT_CUDA_INFO"
	.sectionflags	@""
	.align	4


	//----- nvinfo : EIATTR_CUDA_API_VERSION
	.align		4
        /*0000*/ 	.byte	0x04, 0x37
        /*0002*/ 	.short	(.L_45 - .L_44)
.L_44:
        /*0004*/ 	.word	0x00000082


	//----- nvinfo : EIATTR_KPARAM_INFO
	.align		4
.L_45:
        /*0008*/ 	.byte	0x04, 0x17
        /*000a*/ 	.short	(.L_47 - .L_46)
.L_46:
        /*000c*/ 	.word	0x00000000
        /*0010*/ 	.short	0x0002
        /*0012*/ 	.short	0x000c
        /*0014*/ 	.byte	0x00, 0xf0, 0x11, 0x00


	//----- nvinfo : EIATTR_KPARAM_INFO
	.align		4
.L_47:
        /*0018*/ 	.byte	0x04, 0x17
        /*001a*/ 	.short	(.L_49 - .L_48)
.L_48:
        /*001c*/ 	.word	0x00000000
        /*0020*/ 	.short	0x0001
        /*0022*/ 	.short	0x0008
        /*0024*/ 	.byte	0x00, 0xf0, 0x11, 0x00


	//----- nvinfo : EIATTR_KPARAM_INFO
	.align		4
.L_49:
        /*0028*/ 	.byte	0x04, 0x17
        /*002a*/ 	.short	(.L_51 - .L_50)
.L_50:
        /*002c*/ 	.word	0x00000000
        /*0030*/ 	.short	0x0000
        /*0032*/ 	.short	0x0000
        /*0034*/ 	.byte	0x00, 0xf5, 0x21, 0x00


	//----- nvinfo : EIATTR_SPARSE_MMA_MASK
	.align		4
.L_51:
        /*0038*/ 	.byte	0x03, 0x50
        /*003a*/ 	.short	0x0000


	//----- nvinfo : EIATTR_MAXREG_COUNT
	.align		4
        /*003c*/ 	.byte	0x03, 0x1b
        /*003e*/ 	.short	0x00ff


	//----- nvinfo : EIATTR_MERCURY_ISA_VERSION
	.align		4
        /*0040*/ 	.byte	0x03, 0x5f
        /*0042*/ 	.short	0x0101


	//----- nvinfo : EIATTR_VRC_CTA_INIT_COUNT
	.align		4
        /*0044*/ 	.byte	0x02, 0x4a
	.zero		1
	.zero		1


	//----- nvinfo : EIATTR_EXIT_INSTR_OFFSETS
	.align		4
        /*0048*/ 	.byte	0x04, 0x1c
        /*004a*/ 	.short	(.L_53 - .L_52)


	//   ....[0]....
.L_52:
        /*004c*/ 	.word	0x00001550


	//   ....[1]....
        /*0050*/ 	.word	0x00002410


	//   ....[2]....
        /*0054*/ 	.word	0x00002b70


	//   ....[3]....
        /*0058*/ 	.word	0x00002f70


	//   ....[4]....
        /*005c*/ 	.word	0x000030d0


	//----- nvinfo : EIATTR_CRS_STACK_SIZE
	.align		4
.L_53:
        /*0060*/ 	.byte	0x04, 0x1e
        /*0062*/ 	.short	(.L_55 - .L_54)
.L_54:
        /*0064*/ 	.word	0x00000000


	//----- nvinfo : EIATTR_CBANK_PARAM_SIZE
	.align		4
.L_55:
        /*0068*/ 	.byte	0x03, 0x19
        /*006a*/ 	.short	0x0010


	//----- nvinfo : EIATTR_PARAM_CBANK
	.align		4
        /*006c*/ 	.byte	0x04, 0x0a
        /*006e*/ 	.short	(.L_57 - .L_56)
	.align		4
.L_56:
        /*0070*/ 	.word	index@(.nv.constant0._Z7softmaxPfii)
        /*0074*/ 	.short	0x0380
        /*0076*/ 	.short	0x0010


	//----- nvinfo : EIATTR_SW_WAR
	.align		4
.L_57:
        /*0078*/ 	.byte	0x04, 0x36
        /*007a*/ 	.short	(.L_59 - .L_58)
.L_58:
        /*007c*/ 	.word	0x00000008
.L_59:


//--------------------- .nv.info._Z9matmul_qkPKfS0_Pfiii --------------------------
	.section	.nv.info._Z9matmul_qkPKfS0_Pfiii,"",@"SHT_CUDA_INFO"
	.sectionflags	@""
	.align	4


	//----- nvinfo : EIATTR_CUDA_API_VERSION
	.align		4
        /*0000*/ 	.byte	0x04, 0x37
        /*0002*/ 	.short	(.L_61 - .L_60)
.L_60:
        /*0004*/ 	.word	0x00000082


	//----- nvinfo : EIATTR_KPARAM_INFO
	.align		4
.L_61:
        /*0008*/ 	.byte	0x04, 0x17
        /*000a*/ 	.short	(.L_63 - .L_62)
.L_62:
        /*000c*/ 	.word	0x00000000
        /*0010*/ 	.short	0x0005
        /*0012*/ 	.short	0x0020
        /*0014*/ 	.byte	0x00, 0xf0, 0x11, 0x00


	//----- nvinfo : EIATTR_KPARAM_INFO
	.align		4
.L_63:
        /*0018*/ 	.byte	0x04, 0x17
        /*001a*/ 	.short	(.L_65 - .L_64)
.L_64:
        /*001c*/ 	.word	0x00000000
        /*0020*/ 	.short	0x0004
        /*0022*/ 	.short	0x001c
        /*0024*/ 	.byte	0x00, 0xf0, 0x11, 0x00


	//----- nvinfo : EIATTR_KPARAM_INFO
	.align		4
.L_65:
        /*0028*/ 	.byte	0x04, 0x17
        /*002a*/ 	.short	(.L_67 - .L_66)
.L_66:
        /*002c*/ 	.word	0x00000000
        /*0030*/ 	.short	0x0003
        /*0032*/ 	.short	0x0018
        /*0034*/ 	.byte	0x00, 0xf0, 0x11, 0x00


	//----- nvinfo : EIATTR_KPARAM_INFO
	.align		4
.L_67:
        /*0038*/ 	.byte	0x04, 0x17
        /*003a*/ 	.short	(.L_69 - .L_68)
.L_68:
        /*003c*/ 	.word	0x00000000
        /*0040*/ 	.short	0x0002
        /*0042*/ 	.short	0x0010
        /*0044*/ 	.byte	0x00, 0xf5, 0x21, 0x00


	//----- nvinfo : EIATTR_KPARAM_INFO
	.align		4
.L_69:
        /*0048*/ 	.byte	0x04, 0x17
        /*004a*/ 	.short	(.L_71 - .L_70)
.L_70:
        /*004c*/ 	.word	0x00000000
        /*0050*/ 	.short	0x0001
        /*0052*/ 	.short	0x0008
        /*0054*/ 	.byte	0x00, 0xf5, 0x21, 0x00


	//----- nvinfo : EIATTR_KPARAM_INFO
	.align		4
.L_71:
        /*0058*/ 	.byte	0x04, 0x17
        /*005a*/ 	.short	(.L_73 - .L_72)
.L_72:
        /*005c*/ 	.word	0x00000000
        /*0060*/ 	.short	0x0000
        /*0062*/ 	.short	0x0000
        /*0064*/ 	.byte	0x00, 0xf5, 0x21, 0x00


	//----- nvinfo : EIATTR_SPARSE_MMA_MASK
	.align		4
.L_73:
        /*0068*/ 	.byte	0x03, 0x50
        /*006a*/ 	.short	0x0000


	//----- nvinfo : EIATTR_MAXREG_COUNT
	.align		4
        /*006c*/ 	.byte	0x03, 0x1b
        /*006e*/ 	.short	0x00ff


	//----- nvinfo : EIATTR_MERCURY_ISA_VERSION
	.align		4
        /*0070*/ 	.byte	0x03, 0x5f
        /*0072*/ 	.short	0x0101


	//----- nvinfo : EIATTR_VRC_CTA_INIT_COUNT
	.align		4
        /*0074*/ 	.byte	0x02, 0x4a
	.zero		1
	.zero		1


	//----- nvinfo : EIATTR_EXIT_INSTR_OFFSETS
	.align		4
        /*0078*/ 	.byte	0x04, 0x1c
        /*007a*/ 	.short	(.L_75 - .L_74)


	//   ....[0]....
.L_74:
        /*007c*/ 	.word	0x00000c60


	//----- nvinfo : EIATTR_CRS_STACK_SIZE
	.align		4
.L_75:
        /*0080*/ 	.byte	0x04, 0x1e
        /*0082*/ 	.short	(.L_77 - .L_76)
.L_76:
        /*0084*/ 	.word	0x00000000


	//----- nvinfo : EIATTR_CBANK_PARAM_SIZE
	.align		4
.L_77:
        /*0088*/ 	.byte	0x03, 0x19
        /*008a*/ 	.short	0x0024


	//----- nvinfo : EIATTR_PARAM_CBANK
	.align		4
        /*008c*/ 	.byte	0x04, 0x0a
        /*008e*/ 	.short	(.L_79 - .L_78)
	.align		4
.L_78:
        /*0090*/ 	.word	index@(.nv.constant0._Z9matmul_qkPKfS0_Pfiii)
        /*0094*/ 	.short	0x0380
        /*0096*/ 	.short	0x0024


	//----- nvinfo : EIATTR_SW_WAR
	.align		4
.L_79:
        /*0098*/ 	.byte	0x04, 0x36
        /*009a*/ 	.short	(.L_81 - .L_80)
.L_80:
        /*009c*/ 	.word	0x00000008
.L_81:


//--------------------- .nv.callgraph             --------------------------
	.section	.nv.callgraph,"",@"SHT_CUDA_CALLGRAPH"
	.align	4
	.sectionentsize	8
	.align		4
        /*0000*/ 	.word	0x00000000
	.align		4
        /*0004*/ 	.word	0xffffffff
	.align		4
        /*0008*/ 	.word	0x00000000
	.align		4
        /*000c*/ 	.word	0xfffffffe
	.align		4
        /*0010*/ 	.word	0x00000000
	.align		4
        /*0014*/ 	.word	0xfffffffd
	.align		4
        /*0018*/ 	.word	0x00000000
	.align		4
        /*001c*/ 	.word	0xfffffffc


//--------------------- .text._Z9matmul_svPKfS0_Pfiii --------------------------
	.section	.text._Z9matmul_svPKfS0_Pfiii,"ax",@progbits
	.align	128
        .global         _Z9matmul_svPKfS0_Pfiii
        .type           _Z9matmul_svPKfS0_Pfiii,@function
        .size           _Z9matmul_svPKfS0_Pfiii,(.L_x_85 - _Z9matmul_svPKfS0_Pfiii)
        .other          _Z9matmul_svPKfS0_Pfiii,@"STO_CUDA_ENTRY STV_DEFAULT"
_Z9matmul_svPKfS0_Pfiii:
.text._Z9matmul_svPKfS0_Pfiii:
[----:B------:R-:W-:Y:S08]  /*0000*/  LDC R1, c[0x0][0x37c] ;  /* 0x0000df00ff017b82 */ /* 0x000ff00000000800 */
[----:B------:R-:W0:Y:S01]  /*0010*/  LDC R0, c[0x0][0x39c] ;  /* 0x0000e700ff007b82 */ /* 0x000e220000000800 */
[----:B------:R-:W1:Y:S01]  /*0020*/  S2R R15, SR_CTAID.Y ;  /* 0x00000000000f7919 */ /* 0x000e620000002600 */
[----:B------:R-:W2:Y:S01]  /*0030*/  LDCU.64 UR6, c[0x0][0x358] ;  /* 0x00006b00ff0677ac */ /* 0x000ea20008000a00 */
[----:B------:R-:W-:Y:S01]  /*0040*/  HFMA2 R27, -RZ, RZ, 0, 0 ;  /* 0x00000000ff1b7431 */ /* 0x000fe200000001ff */
[----:B------:R-:W3:Y:S04]  /*0050*/  S2R R17, SR_CTAID.X ;  /* 0x0000000000117919 */ /* 0x000ee80000002500 */
[----:B------:R-:W4:Y:S01]  /*0060*/  S2UR UR8, SR_CTAID.Z ;  /* 0x00000000000879c3 */ /* 0x000f220000002700 */
[----:B0-----:R-:W-:-:S13]  /*0070*/  ISETP.GE.AND P0, PT, R0, 0x1, PT ;  /* 0x000000010000780c */ /* 0x001fda0003f06270 */
[----:B-1234-:R-:W-:Y:S05]  /*0080*/  @!P0 BRA `(.L_x_0) ;  /* 0x0000000400dc8947 */ /* 0x01efea0003800000 */
[C---:B------:R-:W-:Y:S01]  /*0090*/  ISETP.GE.U32.AND P1, PT, R0.reuse, 0x8, PT ;  /* 0x000000080000780c */ /* 0x040fe20003f26070 */
[C---:B------:R-:W-:Y:S01]  /*00a0*/  IMAD R3, R0.reuse, UR8, R15 ;  /* 0x0000000800037c24 */ /* 0x040fe2000f8e020f */
[----:B------:R-:W-:Y:S02]  /*00b0*/  LOP3.LUT R24, R0, 0x7, RZ, 0xc0, !PT ;  /* 0x0000000700187812 */ /* 0x000fe400078ec0ff */
[----:B------:R-:W-:Y:S01]  /*00c0*/  MOV R27, RZ ;  /* 0x000000ff001b7202 */ /* 0x000fe20000000f00 */
[----:B------:R-:W-:Y:S01]  /*00d0*/  IMAD R16, R3, R0, RZ ;  /* 0x0000000003107224 */ /* 0x000fe200078e02ff */
[----:B------:R-:W-:Y:S02]  /*00e0*/  ISETP.NE.AND P0, PT, R24, RZ, PT ;  /* 0x000000ff1800720c */ /* 0x000fe40003f05270 */
[----:B------:R-:W-:-:S05]  /*00f0*/  MOV R19, RZ ;  /* 0x000000ff00137202 */ /* 0x000fca0000000f00 */
[----:B------:R-:W-:Y:S06]  /*0100*/  @!P1 BRA `(.L_x_1) ;  /* 0x0000000000cc9947 */ /* 0x000fec0003800000 */
[----:B------:R-:W0:Y:S01]  /*0110*/  LDC R21, c[0x0][0x3a0] ;  /* 0x0000e800ff157b82 */ /* 0x000e220000000800 */
[----:B------:R-:W1:Y:S01]  /*0120*/  LDCU.64 UR4, c[0x0][0x380] ;  /* 0x00007000ff0477ac */ /* 0x000e620008000a00 */
[----:B------:R-:W-:Y:S02]  /*0130*/  LOP3.LUT R19, R0, 0x7ffffff8, RZ, 0xc0, !PT ;  /* 0x7ffffff800137812 */ /* 0x000fe400078ec0ff */
[----:B------:R-:W-:Y:S02]  /*0140*/  MOV R27, RZ ;  /* 0x000000ff001b7202 */ /* 0x000fe40000000f00 */
[----:B------:R-:W-:Y:S02]  /*0150*/  MOV R14, R16 ;  /* 0x00000010000e7202 */ /* 0x000fe40000000f00 */
[----:B------:R-:W-:Y:S01]  /*0160*/  IADD3 R20, PT, PT, -R19, RZ, RZ ;  /* 0x000000ff13147210 */ /* 0x000fe20007ffe1ff */
[----:B-1----:R-:W-:-:S04]  /*0170*/  UIADD3 UR4, UP0, UPT, UR4, 0x10, URZ ;  /* 0x0000001004047890 */ /* 0x002fc8000ff1e0ff */
[----:B------:R-:W-:Y:S01]  /*0180*/  UIADD3.X UR5, UPT, UPT, URZ, UR5, URZ, UP0, !UPT ;  /* 0x00000005ff057290 */ /* 0x000fe200087fe4ff */
[----:B0-----:R-:W-:-:S04]  /*0190*/  IMAD R18, R21, UR8, RZ ;  /* 0x0000000815127c24 */ /* 0x001fc8000f8e02ff */
[----:B------:R-:W-:-:S07]  /*01a0*/  IMAD R18, R18, R0, R17 ;  /* 0x0000000012127224 */ /* 0x000fce00078e0211 */
.L_x_2:
[----:B------:R-:W0:Y:S01]  /*01b0*/  LDC.64 R12, c[0x0][0x388] ;  /* 0x0000e200ff0c7b82 */ /* 0x000e220000000a00 */
[----:B------:R-:W-:Y:S02]  /*01c0*/  MOV R2, UR4 ;  /* 0x0000000400027c02 */ /* 0x000fe40008000f00 */
[----:B------:R-:W-:-:S03]  /*01d0*/  MOV R3, UR5 ;  /* 0x0000000500037c02 */ /* 0x000fc60008000f00 */
[----:B------:R-:W-:-:S05]  /*01e0*/  IMAD.WIDE R2, R14, 0x4, R2 ;  /* 0x000000040e027825 */ /* 0x000fca00078e0202 */
[----:B------:R-:W2:Y:S04]  /*01f0*/  LDG.E R22, desc[UR6][R2.64+-0x10] ;  /* 0xfffff00602167981 */ /* 0x000ea8000c1e1900 */
[----:B------:R-:W3:Y:S04]  /*0200*/  LDG.E R23, desc[UR6][R2.64+-0xc] ;  /* 0xfffff40602177981 */ /* 0x000ee8000c1e1900 */
[----:B------:R-:W4:Y:S01]  /*0210*/  LDG.E R29, desc[UR6][R2.64+-0x8] ;  /* 0xfffff806021d7981 */ /* 0x000f22000c1e1900 */
[----:B0-----:R-:W-:-:S05]  /*0220*/  IMAD.WIDE R12, R18, 0x4, R12 ;  /* 0x00000004120c7825 */ /* 0x001fca00078e020c */
[----:B------:R0:W2:Y:S01]  /*0230*/  LDG.E R25, desc[UR6][R12.64] ;  /* 0x000000060c197981 */ /* 0x0000a2000c1e1900 */
[----:B------:R-:W-:-:S04]  /*0240*/  IMAD.WIDE R10, R21, 0x4, R12 ;  /* 0x00000004150a7825 */ /* 0x000fc800078e020c */
[C---:B------:R-:W-:Y:S02]  /*0250*/  IMAD.WIDE R4, R21.reuse, 0x4, R10 ;  /* 0x0000000415047825 */ /* 0x040fe400078e020a */
[----:B------:R-:W3:Y:S02]  /*0260*/  LDG.E R10, desc[UR6][R10.64] ;  /* 0x000000060a0a7981 */ /* 0x000ee4000c1e1900 */
[C---:B------:R-:W-:Y:S02]  /*0270*/  IMAD.WIDE R6, R21.reuse, 0x4, R4 ;  /* 0x0000000415067825 */ /* 0x040fe400078e0204 */
[----:B------:R1:W4:Y:S02]  /*0280*/  LDG.E R28, desc[UR6][R4.64] ;  /* 0x00000006041c7981 */ /* 0x000324000c1e1900 */
[C---:B------:R-:W-:Y:S02]  /*0290*/  IMAD.WIDE R8, R21.reuse, 0x4, R6 ;  /* 0x0000000415087825 */ /* 0x040fe400078e0206 */
[----:B------:R-:W5:Y:S02]  /*02a0*/  LDG.E R6, desc[UR6][R6.64] ;  /* 0x0000000606067981 */ /* 0x000f64000c1e1900 */
[----:B0-----:R-:W-:-:S05]  /*02b0*/  IMAD.WIDE R12, R21, 0x4, R8 ;  /* 0x00000004150c7825 */ /* 0x001fca00078e0208 */
[----:B------:R-:W5:Y:S04]  /*02c0*/  LDG.E R11, desc[UR6][R12.64] ;  /* 0x000000060c0b7981 */ /* 0x000f68000c1e1900 */
[----:B------:R-:W5:Y:S04]  /*02d0*/  LDG.E R7, desc[UR6][R8.64] ;  /* 0x0000000608077981 */ /* 0x000f68000c1e1900 */
[----:B------:R-:W5:Y:S04]  /*02e0*/  LDG.E R9, desc[UR6][R2.64+-0x4] ;  /* 0xfffffc0602097981 */ /* 0x000f68000c1e1900 */
[----:B------:R-:W5:Y:S01]  /*02f0*/  LDG.E R8, desc[UR6][R2.64+0x8] ;  /* 0x0000080602087981 */ /* 0x000f62000c1e1900 */
[----:B--2---:R-:W-:Y:S01]  /*0300*/  FFMA R22, R22, R25, R27 ;  /* 0x0000001916167223 */ /* 0x004fe2000000001b */
[----:B------:R-:W-:-:S02]  /*0310*/  IMAD.WIDE R26, R21, 0x4, R12 ;  /* 0x00000004151a7825 */ /* 0x000fc400078e020c */
[----:B------:R-:W2:Y:S04]  /*0320*/  LDG.E R25, desc[UR6][R2.64] ;  /* 0x0000000602197981 */ /* 0x000ea8000c1e1900 */
[----:B------:R-:W2:Y:S01]  /*0330*/  LDG.E R12, desc[UR6][R2.64+0x4] ;  /* 0x00000406020c7981 */ /* 0x000ea2000c1e1900 */
[----:B-1----:R-:W-:-:S03]  /*0340*/  IMAD.WIDE R4, R21, 0x4, R26 ;  /* 0x0000000415047825 */ /* 0x002fc600078e021a */
[----:B------:R-:W2:Y:S04]  /*0350*/  LDG.E R13, desc[UR6][R2.64+0xc] ;  /* 0x00000c06020d7981 */ /* 0x000ea8000c1e1900 */
[----:B------:R-:W2:Y:S04]  /*0360*/  LDG.E R4, desc[UR6][R4.64] ;  /* 0x0000000604047981 */ /* 0x000ea8000c1e1900 */
[----:B------:R-:W2:Y:S01]  /*0370*/  LDG.E R3, desc[UR6][R26.64] ;  /* 0x000000061a037981 */ /* 0x000ea2000c1e1900 */
[----:B---3--:R-:W-:Y:S01]  /*0380*/  FFMA R10, R23, R10, R22 ;  /* 0x0000000a170a7223 */ /* 0x008fe20000000016 */
[----:B------:R-:W-:-:S03]  /*0390*/  IADD3 R20, PT, PT, R20, 0x8, RZ ;  /* 0x0000000814147810 */ /* 0x000fc60007ffe0ff */
[----:B----4-:R-:W-:Y:S01]  /*03a0*/  FFMA R10, R29, R28, R10 ;  /* 0x0000001c1d0a7223 */ /* 0x010fe2000000000a */
[----:B------:R-:W-:Y:S02]  /*03b0*/  ISETP.NE.AND P1, PT, R20, RZ, PT ;  /* 0x000000ff1400720c */ /* 0x000fe40003f25270 */
[----:B------:R-:W-:Y:S01]  /*03c0*/  LEA R18, R21, R18, 0x3 ;  /* 0x0000001215127211 */ /* 0x000fe200078e18ff */
[----:B-----5:R-:W-:Y:S01]  /*03d0*/  FFMA R6, R9, R6, R10 ;  /* 0x0000000609067223 */ /* 0x020fe2000000000a */
[----:B------:R-:W-:-:S03]  /*03e0*/  IADD3 R14, PT, PT, R14, 0x8, RZ ;  /* 0x000000080e0e7810 */ /* 0x000fc60007ffe0ff */
[----:B--2---:R-:W-:-:S04]  /*03f0*/  FFMA R7, R25, R7, R6 ;  /* 0x0000000719077223 */ /* 0x004fc80000000006 */
[----:B------:R-:W-:-:S04]  /*0400*/  FFMA R7, R12, R11, R7 ;  /* 0x0000000b0c077223 */ /* 0x000fc80000000007 */
[----:B------:R-:W-:-:S04]  /*0410*/  FFMA R8, R8, R3, R7 ;  /* 0x0000000308087223 */ /* 0x000fc80000000007 */
[----:B------:R-:W-:Y:S01]  /*0420*/  FFMA R27, R13, R4, R8 ;  /* 0x000000040d1b7223 */ /* 0x000fe20000000008 */
[----:B------:R-:W-:Y:S06]  /*0430*/  @P1 BRA `(.L_x_2) ;  /* 0xfffffffc005c1947 */ /* 0x000fec000383ffff */
.L_x_1:
[----:B------:R-:W-:Y:S05]  /*0440*/  @!P0 BRA `(.L_x_0) ;  /* 0x0000000000ec8947 */ /* 0x000fea0003800000 */
[----:B------:R-:W-:Y:S02]  /*0450*/  ISETP.GE.U32.AND P0, PT, R24, 0x4, PT ;  /* 0x000000041800780c */ /* 0x000fe40003f06070 */
[----:B------:R-:W-:-:S04]  /*0460*/  LOP3.LUT R14, R0, 0x3, RZ, 0xc0, !PT ;  /* 0x00000003000e7812 */ /* 0x000fc800078ec0ff */
[----:B------:R-:W-:-:S07]  /*0470*/  ISETP.NE.AND P1, PT, R14, RZ, PT ;  /* 0x000000ff0e00720c */ /* 0x000fce0003f25270 */
[----:B------:R-:W-:Y:S06]  /*0480*/  @!P0 BRA `(.L_x_3) ;  /* 0x0000000000608947 */ /* 0x000fec0003800000 */
[----:B------:R-:W0:Y:S01]  /*0490*/  LDC R21, c[0x0][0x3a0] ;  /* 0x0000e800ff157b82 */ /* 0x000e220000000800 */
[----:B------:R-:W-:Y:S01]  /*04a0*/  IMAD R4, R0, UR8, R19 ;  /* 0x0000000800047c24 */ /* 0x000fe2000f8e0213 */
[----:B------:R-:W-:-:S06]  /*04b0*/  IADD3 R5, PT, PT, R16, R19, RZ ;  /* 0x0000001310057210 */ /* 0x000fcc0007ffe0ff */
[----:B------:R-:W1:Y:S08]  /*04c0*/  LDC.64 R8, c[0x0][0x388] ;  /* 0x0000e200ff087b82 */ /* 0x000e700000000a00 */
[----:B------:R-:W2:Y:S01]  /*04d0*/  LDC.64 R2, c[0x0][0x380] ;  /* 0x0000e000ff027b82 */ /* 0x000ea20000000a00 */
[----:B0-----:R-:W-:-:S04]  /*04e0*/  IMAD R7, R4, R21, R17 ;  /* 0x0000001504077224 */ /* 0x001fc800078e0211 */
[----:B-1----:R-:W-:-:S04]  /*04f0*/  IMAD.WIDE R8, R7, 0x4, R8 ;  /* 0x0000000407087825 */ /* 0x002fc800078e0208 */
[----:B------:R-:W-:Y:S02]  /*0500*/  IMAD.WIDE R10, R21, 0x4, R8 ;  /* 0x00000004150a7825 */ /* 0x000fe400078e0208 */
[----:B------:R-:W3:Y:S02]  /*0510*/  LDG.E R8, desc[UR6][R8.64] ;  /* 0x0000000608087981 */ /* 0x000ee4000c1e1900 */
[----:B--2---:R-:W-:-:S04]  /*0520*/  IMAD.WIDE R2, R5, 0x4, R2 ;  /* 0x0000000405027825 */ /* 0x004fc800078e0202 */
[C---:B------:R-:W-:Y:S01]  /*0530*/  IMAD.WIDE R4, R21.reuse, 0x4, R10 ;  /* 0x0000000415047825 */ /* 0x040fe200078e020a */
[----:B------:R-:W3:Y:S04]  /*0540*/  LDG.E R12, desc[UR6][R2.64] ;  /* 0x00000006020c7981 */ /* 0x000ee8000c1e1900 */
[----:B------:R-:W2:Y:S01]  /*0550*/  LDG.E R10, desc[UR6][R10.64] ;  /* 0x000000060a0a7981 */ /* 0x000ea2000c1e1900 */
[----:B------:R-:W-:-:S03]  /*0560*/  IMAD.WIDE R6, R21, 0x4, R4 ;  /* 0x0000000415067825 */ /* 0x000fc600078e0204 */
[----:B------:R-:W2:Y:S04]  /*0570*/  LDG.E R13, desc[UR6][R2.64+0x4] ;  /* 0x00000406020d7981 */ /* 0x000ea8000c1e1900 */
[----:B------:R-:W4:Y:S04]  /*0580*/  LDG.E R18, desc[UR6][R4.64] ;  /* 0x0000000604127981 */ /* 0x000f28000c1e1900 */
[----:B------:R-:W4:Y:S04]  /*0590*/  LDG.E R21, desc[UR6][R2.64+0x8] ;  /* 0x0000080602157981 */ /* 0x000f28000c1e1900 */
[----:B------:R-:W5:Y:S04]  /*05a0*/  LDG.E R23, desc[UR6][R2.64+0xc] ;  /* 0x00000c0602177981 */ /* 0x000f68000c1e1900 */
[----:B------:R-:W5:Y:S01]  /*05b0*/  LDG.E R6, desc[UR6][R6.64] ;  /* 0x0000000606067981 */ /* 0x000f62000c1e1900 */
[----:B------:R-:W-:Y:S01]  /*05c0*/  IADD3 R19, PT, PT, R19, 0x4, RZ ;  /* 0x0000000413137810 */ /* 0x000fe20007ffe0ff */
[----:B---3--:R-:W-:-:S04]  /*05d0*/  FFMA R12, R12, R8, R27 ;  /* 0x000000080c0c7223 */ /* 0x008fc8000000001b */
[----:B--2---:R-:W-:-:S04]  /*05e0*/  FFMA R12, R13, R10, R12 ;  /* 0x0000000a0d0c7223 */ /* 0x004fc8000000000c */
[----:B----4-:R-:W-:-:S04]  /*05f0*/  FFMA R12, R21, R18, R12 ;  /* 0x00000012150c7223 */ /* 0x010fc8000000000c */
[----:B-----5:R-:W-:-:S07]  /*0600*/  FFMA R27, R23, R6, R12 ;  /* 0x00000006171b7223 */ /* 0x020fce000000000c */
.L_x_3:
[----:B------:R-:W-:Y:S05]  /*0610*/  @!P1 BRA `(.L_x_0) ;  /* 0x0000000000789947 */ /* 0x000fea0003800000 */
[----:B------:R-:W-:Y:S01]  /*0620*/  ISETP.NE.AND P0, PT, R14, 0x1, PT ;  /* 0x000000010e00780c */ /* 0x000fe20003f05270 */
[----:B------:R-:W0:Y:S01]  /*0630*/  LDC.64 R8, c[0x0][0x388] ;  /* 0x0000e200ff087b82 */ /* 0x000e220000000a00 */
[----:B------:R-:W-:-:S04]  /*0640*/  LOP3.LUT R2, R0, 0x1, RZ, 0xc0, !PT ;  /* 0x0000000100027812 */ /* 0x000fc800078ec0ff */
[----:B------:R-:W-:-:S03]  /*0650*/  ISETP.NE.U32.AND P1, PT, R2, 0x1, PT ;  /* 0x000000010200780c */ /* 0x000fc60003f25070 */
[----:B------:R-:W1:Y:S04]  /*0660*/  LDC.64 R6, c[0x0][0x380] ;  /* 0x0000e000ff067b82 */ /* 0x000e680000000a00 */
[----:B------:R-:W-:Y:S01]  /*0670*/  @P0 IMAD R10, R0, UR8, R19 ;  /* 0x00000008000a0c24 */ /* 0x000fe2000f8e0213 */
[----:B------:R-:W-:Y:S02]  /*0680*/  @P0 IADD3 R11, PT, PT, R16, R19, RZ ;  /* 0x00000013100b0210 */ /* 0x000fe40007ffe0ff */
[----:B------:R-:W-:Y:S01]  /*0690*/  @P0 IADD3 R19, PT, PT, R19, 0x2, RZ ;  /* 0x0000000213130810 */ /* 0x000fe20007ffe0ff */
[----:B------:R-:W2:Y:S04]  /*06a0*/  @P0 LDC R13, c[0x0][0x3a0] ;  /* 0x0000e800ff0d0b82 */ /* 0x000ea80000000800 */
[----:B------:R-:W-:Y:S01]  /*06b0*/  @!P1 IMAD R12, R0, UR8, R19 ;  /* 0x00000008000c9c24 */ /* 0x000fe2000f8e0213 */
[----:B------:R-:W-:-:S03]  /*06c0*/  @!P1 IADD3 R19, PT, PT, R16, R19, RZ ;  /* 0x0000001310139210 */ /* 0x000fc60007ffe0ff */
[----:B------:R-:W3:Y:S08]  /*06d0*/  @!P1 LDC R18, c[0x0][0x3a0] ;  /* 0x0000e800ff129b82 */ /* 0x000ef00000000800 */
[----:B------:R-:W4:Y:S01]  /*06e0*/  LDC.64 R4, c[0x0][0x380] ;  /* 0x0000e000ff047b82 */ /* 0x000f220000000a00 */
[----:B-1----:R-:W-:-:S07]  /*06f0*/  @P0 IMAD.WIDE R6, R11, 0x4, R6 ;  /* 0x000000040b060825 */ /* 0x002fce00078e0206 */
[----:B------:R-:W1:Y:S01]  /*0700*/  LDC.64 R2, c[0x0][0x388] ;  /* 0x0000e200ff027b82 */ /* 0x000e620000000a00 */
[----:B--2---:R-:W-:-:S04]  /*0710*/  @P0 IMAD R21, R10, R13, R17 ;  /* 0x0000000d0a150224 */ /* 0x004fc800078e0211 */
[----:B0-----:R-:W-:Y:S02]  /*0720*/  @P0 IMAD.WIDE R8, R21, 0x4, R8 ;  /* 0x0000000415080825 */ /* 0x001fe400078e0208 */
[----:B------:R-:W2:Y:S02]  /*0730*/  @P0 LDG.E R21, desc[UR6][R6.64+0x4] ;  /* 0x0000040606150981 */ /* 0x000ea4000c1e1900 */
[----:B------:R-:W-:Y:S02]  /*0740*/  @P0 IMAD.WIDE R10, R13, 0x4, R8 ;  /* 0x000000040d0a0825 */ /* 0x000fe400078e0208 */
[----:B------:R-:W5:Y:S02]  /*0750*/  @P0 LDG.E R14, desc[UR6][R8.64] ;  /* 0x00000006080e0981 */ /* 0x000f64000c1e1900 */
[----:B---3--:R-:W-:Y:S02]  /*0760*/  @!P1 IMAD R13, R12, R18, R17 ;  /* 0x000000120c0d9224 */ /* 0x008fe400078e0211 */
[----:B------:R-:W5:Y:S01]  /*0770*/  @P0 LDG.E R12, desc[UR6][R6.64] ;  /* 0x00000006060c0981 */ /* 0x000f62000c1e1900 */
[----:B----4-:R-:W-:-:S03]  /*0780*/  @!P1 IMAD.WIDE R4, R19, 0x4, R4 ;  /* 0x0000000413049825 */ /* 0x010fc600078e0204 */
[----:B------:R-:W2:Y:S01]  /*0790*/  @P0 LDG.E R10, desc[UR6][R10.64] ;  /* 0x000000060a0a0981 */ /* 0x000ea2000c1e1900 */
[----:B-1----:R-:W-:-:S03]  /*07a0*/  @!P1 IMAD.WIDE R2, R13, 0x4, R2 ;  /* 0x000000040d029825 */ /* 0x002fc600078e0202 */
[----:B------:R-:W3:Y:S04]  /*07b0*/  @!P1 LDG.E R4, desc[UR6][R4.64] ;  /* 0x0000000604049981 */ /* 0x000ee8000c1e1900 */
[----:B------:R-:W3:Y:S01]  /*07c0*/  @!P1 LDG.E R2, desc[UR6][R2.64] ;  /* 0x0000000602029981 */ /* 0x000ee2000c1e1900 */
[----:B-----5:R-:W-:-:S04]  /*07d0*/  @P0 FFMA R12, R12, R14, R27 ;  /* 0x0000000e0c0c0223 */ /* 0x020fc8000000001b */
[----:B--2---:R-:W-:-:S04]  /*07e0*/  @P0 FFMA R27, R21, R10, R12 ;  /* 0x0000000a151b0223 */ /* 0x004fc8000000000c */
[----:B---3--:R-:W-:-:S07]  /*07f0*/  @!P1 FFMA R27, R4, R2, R27 ;  /* 0x00000002041b9223 */ /* 0x008fce000000001b */
.L_x_0:
[----:B------:R-:W0:Y:S01]  /*0800*/  LDC R4, c[0x0][0x3a0] ;  /* 0x0000e800ff047b82 */ /* 0x000e220000000800 */
[----:B------:R-:W-:-:S07]  /*0810*/  IMAD R0, R0, UR8, R15 ;  /* 0x0000000800007c24 */ /* 0x000fce000f8e020f */
[----:B------:R-:W1:Y:S01]  /*0820*/  LDC.64 R2, c[0x0][0x390] ;  /* 0x0000e400ff027b82 */ /* 0x000e620000000a00 */
[----:B0-----:R-:W-:-:S04]  /*0830*/  IMAD R17, R0, R4, R17 ;  /* 0x0000000400117224 */ /* 0x001fc800078e0211 */
[----:B-1----:R-:W-:-:S05]  /*0840*/  IMAD.WIDE R2, R17, 0x4, R2 ;  /* 0x0000000411027825 */ /* 0x002fca00078e0202 */
[----:B------:R-:W-:Y:S01]  /*0850*/  STG.E desc[UR6][R2.64], R27 ;  /* 0x0000001b02007986 */ /* 0x000fe2000c101906 */
[----:B------:R-:W-:Y:S05]  /*0860*/  EXIT ;  /* 0x000000000000794d */ /* 0x000fea0003800000 */
.L_x_4:
[----:B------:R-:W-:-:S00]  /*0870*/  BRA `(.L_x_4) ;  /* 0xfffffffc00fc7947 */ /* 0x000fc0000383ffff */
[----:B------:R-:W-:-:S00]  /*0880*/  NOP ;  /* 0x0000000000007918 */ /* 0x000fc00000000000 */
[----:B------:R-:W-:-:S00]  /*0890*/  NOP ;  /* 0x0000000000007918 */ /* 0x000fc00000000000 */
[----:B------:R-:W-:-:S00]  /*08a0*/  NOP ;  /* 0x0000000000007918 */ /* 0x000fc00000000000 */
[----:B------:R-:W-:-:S00]  /*08b0*/  NOP ;  /* 0x0000000000007918 */ /* 0x000fc00000000000 */
[----:B------:R-:W-:-:S00]  /*08c0*/  NOP ;  /* 0x0000000000007918 */ /* 0x000fc00000000000 */
[----:B------:R-:W-:-:S00]  /*08d0*/  NOP ;  /* 0x0000000000007918 */ /* 0x000fc00000000000 */
[----:B------:R-:W-:-:S00]  /*08e0*/  NOP ;  /* 0x0000000000007918 */ /* 0x000fc00000000000 */
[----:B------:R-:W-:-:S00]  /*08f0*/  NOP ;  /* 0x0000000000007918 */ /* 0x000fc00000000000 */
.L_x_85:


//--------------------- .text._Z7softmaxPfii      --------------------------
	.section	.text._Z7softmaxPfii,"ax",@progbits
	.align	128
        .global         _Z7softmaxPfii
        .type           _Z7softmaxPfii,@function
        .size           _Z7softmaxPfii,(.L_x_82 - _Z7softmaxPfii)
        .other          _Z7softmaxPfii,@"STO_CUDA_ENTRY STV_DEFAULT"
_Z7softmaxPfii:
.text._Z7softmaxPfii:
[----:B------:R-:W-:Y:S08]  /*0000*/  LDC R1, c[0x0][0x37c] ;  /* 0x0000df00ff017b82 */ /* 0x000ff00000000800 */
[----:B------:R-:W0:Y:S01]  /*0010*/  LDC R5, c[0x0][0x38c] ;  /* 0x0000e300ff057b82 */ /* 0x000e220000000800 */
[----:B------:R-:W1:Y:S01]  /*0020*/  S2R R0, SR_CTAID.X ;  /* 0x0000000000007919 */ /* 0x000e620000002500 */
[----:B------:R-:W2:Y:S01]  /*0030*/  LDCU.64 UR6, c[0x0][0x358] ;  /* 0x00006b00ff0677ac */ /* 0x000ea20008000a00 */
[----:B------:R-:W-:-:S05]  /*0040*/  MOV R2, 0xff800000 ;  /* 0xff80000000027802 */ /* 0x000fca0000000f00 */
[----:B------:R-:W3:Y:S01]  /*0050*/  S2UR UR8, SR_CTAID.Y ;  /* 0x00000000000879c3 */ /* 0x000ee20000002600 */
[----:B0-----:R-:W-:-:S13]  /*0060*/  ISETP.GE.AND P0, PT, R5, 0x1, PT ;  /* 0x000000010500780c */ /* 0x001fda0003f06270 */
[----:B-123--:R-:W-:Y:S05]  /*0070*/  @!P0 BRA `(.L_x_5) ;  /* 0x0000000400788947 */ /* 0x00efea0003800000 */
[C---:B------:R-:W-:Y:S01]  /*0080*/  ISETP.GE.U32.AND P0, PT, R5.reuse, 0x10, PT ;  /* 0x000000100500780c */ /* 0x040fe20003f06070 */
[C---:B------:R-:W-:Y:S01]  /*0090*/  IMAD R4, R5.reuse, UR8, R0 ;  /* 0x0000000805047c24 */ /* 0x040fe2000f8e0200 */
[----:B------:R-:W-:Y:S01]  /*00a0*/  LOP3.LUT R23, R5, 0xf, RZ, 0xc0, !PT ;  /* 0x0000000f05177812 */ /* 0x000fe200078ec0ff */
[----:B------:R-:W-:Y:S01]  /*00b0*/  HFMA2 R3, -RZ, RZ, 0, 0 ;  /* 0x00000000ff037431 */ /* 0x000fe200000001ff */
[----:B------:R-:W-:Y:S01]  /*00c0*/  MOV R2, 0xff800000 ;  /* 0xff80000000027802 */ /* 0x000fe20000000f00 */
[----:B------:R-:W-:Y:S01]  /*00d0*/  IMAD R4, R4, R5, RZ ;  /* 0x0000000504047224 */ /* 0x000fe200078e02ff */
[----:B------:R-:W-:-:S07]  /*00e0*/  ISETP.NE.AND P1, PT, R23, RZ, PT ;  /* 0x000000ff1700720c */ /* 0x000fce0003f25270 */
[----:B------:R-:W-:Y:S06]  /*00f0*/  @!P0 BRA `(.L_x_6) ;  /* 0x0000000000988947 */ /* 0x000fec0003800000 */
[----:B------:R-:W0:Y:S01]  /*0100*/  LDCU.64 UR4, c[0x0][0x380] ;  /* 0x00007000ff0477ac */ /* 0x000e220008000a00 */
[----:B------:R-:W-:Y:S02]  /*0110*/  LOP3.LUT R3, R5, 0x7ffffff0, RZ, 0xc0, !PT ;  /* 0x7ffffff005037812 */ /* 0x000fe400078ec0ff */
[----:B------:R-:W-:Y:S02]  /*0120*/  MOV R2, 0xff800000 ;  /* 0xff80000000027802 */ /* 0x000fe40000000f00 */
[----:B------:R-:W-:Y:S02]  /*0130*/  MOV R5, R4 ;  /* 0x0000000400057202 */ /* 0x000fe40000000f00 */
[----:B------:R-:W-:Y:S01]  /*0140*/  IADD3 R8, PT, PT, -R3, RZ, RZ ;  /* 0x000000ff03087210 */ /* 0x000fe20007ffe1ff */
[----:B0-----:R-:W-:-:S04]  /*0150*/  UIADD3 UR4, UP0, UPT, UR4, 0x20, URZ ;  /* 0x0000002004047890 */ /* 0x001fc8000ff1e0ff */
[----:B------:R-:W-:-:S12]  /*0160*/  UIADD3.X UR5, UPT, UPT, URZ, UR5, URZ, UP0, !UPT ;  /* 0x00000005ff057290 */ /* 0x000fd800087fe4ff */
.L_x_7:
[----:B------:R-:W-:Y:S02]  /*0170*/  MOV R6, UR4 ;  /* 0x0000000400067c02 */ /* 0x000fe40008000f00 */
[----:B------:R-:W-:-:S03]  /*0180*/  MOV R7, UR5 ;  /* 0x0000000500077c02 */ /* 0x000fc60008000f00 */
[----:B------:R-:W-:-:S05]  /*0190*/  IMAD.WIDE R6, R5, 0x4, R6 ;  /* 0x0000000405067825 */ /* 0x000fca00078e0206 */
[----:B------:R-:W2:Y:S04]  /*01a0*/  LDG.E R15, desc[UR6][R6.64+-0x20] ;  /* 0xffffe006060f7981 */ /* 0x000ea8000c1e1900 */
[----:B------:R-:W2:Y:S04]  /*01b0*/  LDG.E R16, desc[UR6][R6.64+-0x1c] ;  /* 0xffffe40606107981 */ /* 0x000ea8000c1e1900 */
[----:B------:R-:W3:Y:S04]  /*01c0*/  LDG.E R18, desc[UR6][R6.64+-0x18] ;  /* 0xffffe80606127981 */ /* 0x000ee8000c1e1900 */
[----:B------:R-:W3:Y:S04]  /*01d0*/  LDG.E R17, desc[UR6][R6.64+-0x14] ;  /* 0xffffec0606117981 */ /* 0x000ee8000c1e1900 */
[----:B------:R-:W4:Y:S04]  /*01e0*/  LDG.E R20, desc[UR6][R6.64+-0x10] ;  /* 0xfffff00606147981 */ /* 0x000f28000c1e1900 */
[----:B------:R-:W4:Y:S04]  /*01f0*/  LDG.E R19, desc[UR6][R6.64+-0xc] ;  /* 0xfffff40606137981 */ /* 0x000f28000c1e1900 */
[----:B------:R-:W5:Y:S04]  /*0200*/  LDG.E R22, desc[UR6][R6.64+-0x8] ;  /* 0xfffff80606167981 */ /* 0x000f68000c1e1900 */
        /* <DEDUP_REMOVED lines=8> */
[----:B------:R-:W5:Y:S01]  /*0290*/  LDG.E R13, desc[UR6][R6.64+0x1c] ;  /* 0x00001c06060d7981 */ /* 0x000f62000c1e1900 */
[----:B------:R-:W-:-:S02]  /*02a0*/  IADD3 R8, PT, PT, R8, 0x10, RZ ;  /* 0x0000001008087810 */ /* 0x000fc40007ffe0ff */
[----:B------:R-:W-:Y:S02]  /*02b0*/  IADD3 R5, PT, PT, R5, 0x10, RZ ;  /* 0x0000001005057810 */ /* 0x000fe40007ffe0ff */
[----:B------:R-:W-:Y:S02]  /*02c0*/  ISETP.NE.AND P0, PT, R8, RZ, PT ;  /* 0x000000ff0800720c */ /* 0x000fe40003f05270 */
[----:B--2---:R-:W-:-:S04]  /*02d0*/  FMNMX3 R15, R2, R15, R16, !PT ;  /* 0x0000000f020f7276 */ /* 0x004fc80007800010 */
[----:B---3--:R-:W-:-:S04]  /*02e0*/  FMNMX3 R15, R15, R18, R17, !PT ;  /* 0x000000120f0f7276 */ /* 0x008fc80007800011 */
[----:B----4-:R-:W-:-:S04]  /*02f0*/  FMNMX3 R15, R15, R20, R19, !PT ;  /* 0x000000140f0f7276 */ /* 0x010fc80007800013 */
[----:B-----5:R-:W-:-:S04]  /*0300*/  FMNMX3 R15, R15, R22, R21, !PT ;  /* 0x000000160f0f7276 */ /* 0x020fc80007800015 */
[----:B------:R-:W-:-:S04]  /*0310*/  FMNMX3 R15, R15, R24, R25, !PT ;  /* 0x000000180f0f7276 */ /* 0x000fc80007800019 */
[----:B------:R-:W-:-:S04]  /*0320*/  FMNMX3 R9, R15, R14, R9, !PT ;  /* 0x0000000e0f097276 */ /* 0x000fc80007800009 */
[----:B------:R-:W-:-:S04]  /*0330*/  FMNMX3 R9, R9, R12, R11, !PT ;  /* 0x0000000c09097276 */ /* 0x000fc8000780000b */
[----:B------:R-:W-:Y:S01]  /*0340*/  FMNMX3 R2, R9, R10, R13, !PT ;  /* 0x0000000a09027276 */ /* 0x000fe2000780000d */
[----:B------:R-:W-:Y:S06]  /*0350*/  @P0 BRA `(.L_x_7) ;  /* 0xfffffffc00840947 */ /* 0x000fec000383ffff */
.L_x_6:
[----:B------:R-:W-:Y:S05]  /*0360*/  @!P1 BRA `(.L_x_5) ;  /* 0x0000000000bc9947 */ /* 0x000fea0003800000 */
[----:B------:R-:W0:Y:S01]  /*0370*/  LDCU UR4, c[0x0][0x38c] ;  /* 0x00007180ff0477ac */ /* 0x000e220008000800 */
[----:B------:R-:W-:Y:S01]  /*0380*/  ISETP.GE.U32.AND P0, PT, R23, 0x8, PT ;  /* 0x000000081700780c */ /* 0x000fe20003f06070 */
[----:B0-----:R-:W-:-:S04]  /*0390*/  ULOP3.LUT UR5, UR4, 0x7, URZ, 0xc0, !UPT ;  /* 0x0000000704057892 */ /* 0x001fc8000f8ec0ff */
[----:B------:R-:W-:-:S08]  /*03a0*/  UISETP.NE.AND UP0, UPT, UR5, URZ, UPT ;  /* 0x000000ff0500728c */ /* 0x000fd0000bf05270 */
[----:B------:R-:W-:Y:S05]  /*03b0*/  @!P0 BRA `(.L_x_8) ;  /* 0x0000000000408947 */ /* 0x000fea0003800000 */
[----:B------:R-:W0:Y:S01]  /*03c0*/  LDC.64 R6, c[0x0][0x380] ;  /* 0x0000e000ff067b82 */ /* 0x000e220000000a00 */
[----:B------:R-:W-:-:S05]  /*03d0*/  IADD3 R5, PT, PT, R4, R3, RZ ;  /* 0x0000000304057210 */ /* 0x000fca0007ffe0ff */
[----:B0-----:R-:W-:-:S05]  /*03e0*/  IMAD.WIDE R6, R5, 0x4, R6 ;  /* 0x0000000405067825 */ /* 0x001fca00078e0206 */
[----:B------:R-:W2:Y:S04]  /*03f0*/  LDG.E R5, desc[UR6][R6.64] ;  /* 0x0000000606057981 */ /* 0x000ea8000c1e1900 */
[----:B------:R-:W2:Y:S04]  /*0400*/  LDG.E R8, desc[UR6][R6.64+0x4] ;  /* 0x0000040606087981 */ /* 0x000ea8000c1e1900 */
[----:B------:R-:W3:Y:S04]  /*0410*/  LDG.E R10, desc[UR6][R6.64+0x8] ;  /* 0x00000806060a7981 */ /* 0x000ee8000c1e1900 */
[----:B------:R-:W3:Y:S04]  /*0420*/  LDG.E R9, desc[UR6][R6.64+0xc] ;  /* 0x00000c0606097981 */ /* 0x000ee8000c1e1900 */
[----:B------:R-:W4:Y:S04]  /*0430*/  LDG.E R12, desc[UR6][R6.64+0x10] ;  /* 0x00001006060c7981 */ /* 0x000f28000c1e1900 */
[----:B------:R-:W4:Y:S04]  /*0440*/  LDG.E R11, desc[UR6][R6.64+0x14] ;  /* 0x00001406060b7981 */ /* 0x000f28000c1e1900 */
[----:B------:R-:W5:Y:S04]  /*0450*/  LDG.E R14, desc[UR6][R6.64+0x18] ;  /* 0x00001806060e7981 */ /* 0x000f68000c1e1900 */
[----:B------:R-:W5:Y:S01]  /*0460*/  LDG.E R13, desc[UR6][R6.64+0x1c] ;  /* 0x00001c06060d7981 */ /* 0x000f62000c1e1900 */
[----:B------:R-:W-:-:S02]  /*0470*/  IADD3 R3, PT, PT, R3, 0x8, RZ ;  /* 0x0000000803037810 */ /* 0x000fc40007ffe0ff */
[----:B--2---:R-:W-:-:S04]  /*0480*/  FMNMX3 R5, R2, R5, R8, !PT ;  /* 0x0000000502057276 */ /* 0x004fc80007800008 */
[----:B---3--:R-:W-:-:S04]  /*0490*/  FMNMX3 R5, R5, R10, R9, !PT ;  /* 0x0000000a05057276 */ /* 0x008fc80007800009 */
[----:B----4-:R-:W-:-:S04]  /*04a0*/  FMNMX3 R5, R5, R12, R11, !PT ;  /* 0x0000000c05057276 */ /* 0x010fc8000780000b */
[----:B-----5:R-:W-:-:S07]  /*04b0*/  FMNMX3 R2, R5, R14, R13, !PT ;  /* 0x0000000e05027276 */ /* 0x020fce000780000d */
.L_x_8:
[----:B------:R-:W-:Y:S05]  /*04c0*/  BRA.U !UP0, `(.L_x_5) ;  /* 0x0000000108647547 */ /* 0x000fea000b800000 */
[----:B------:R-:W-:Y:S02]  /*04d0*/  UISETP.GE.U32.AND UP0, UPT, UR5, 0x4, UPT ;  /* 0x000000040500788c */ /* 0x000fe4000bf06070 */
[----:B------:R-:W-:-:S04]  /*04e0*/  ULOP3.LUT UR4, UR4, 0x3, URZ, 0xc0, !UPT ;  /* 0x0000000304047892 */ /* 0x000fc8000f8ec0ff */
[----:B------:R-:W-:-:S03]  /*04f0*/  UISETP.NE.AND UP1, UPT, UR4, URZ, UPT ;  /* 0x000000ff0400728c */ /* 0x000fc6000bf25270 */
[----:B------:R-:W-:Y:S08]  /*0500*/  BRA.U !UP0, `(.L_x_9) ;  /* 0x0000000108287547 */ /* 0x000ff0000b800000 */
[----:B------:R-:W0:Y:S01]  /*0510*/  LDC.64 R6, c[0x0][0x380] ;  /* 0x0000e000ff067b82 */ /* 0x000e220000000a00 */
[----:B------:R-:W-:-:S05]  /*0520*/  IADD3 R5, PT, PT, R4, R3, RZ ;  /* 0x0000000304057210 */ /* 0x000fca0007ffe0ff */
[----:B0-----:R-:W-:-:S05]  /*0530*/  IMAD.WIDE R6, R5, 0x4, R6 ;  /* 0x0000000405067825 */ /* 0x001fca00078e0206 */
[----:B------:R-:W2:Y:S04]  /*0540*/  LDG.E R5, desc[UR6][R6.64] ;  /* 0x0000000606057981 */ /* 0x000ea8000c1e1900 */
[----:B------:R-:W2:Y:S04]  /*0550*/  LDG.E R8, desc[UR6][R6.64+0x4] ;  /* 0x0000040606087981 */ /* 0x000ea8000c1e1900 */
[----:B------:R-:W3:Y:S04]  /*0560*/  LDG.E R9, desc[UR6][R6.64+0x8] ;  /* 0x0000080606097981 */ /* 0x000ee8000c1e1900 */
[----:B------:R-:W3:Y:S01]  /*0570*/  LDG.E R10, desc[UR6][R6.64+0xc] ;  /* 0x00000c06060a7981 */ /* 0x000ee2000c1e1900 */
[----:B------:R-:W-:-:S02]  /*0580*/  IADD3 R3, PT, PT, R3, 0x4, RZ ;  /* 0x0000000403037810 */ /* 0x000fc40007ffe0ff */
[----:B--2---:R-:W-:-:S04]  /*0590*/  FMNMX3 R2, R2, R5, R8, !PT ;  /* 0x0000000502027276 */ /* 0x004fc80007800008 */
[----:B---3--:R-:W-:-:S07]  /*05a0*/  FMNMX3 R2, R2, R9, R10, !PT ;  /* 0x0000000902027276 */ /* 0x008fce000780000a */
.L_x_9:
[----:B------:R-:W-:Y:S05]  /*05b0*/  BRA.U !UP1, `(.L_x_5) ;  /* 0x0000000109287547 */ /* 0x000fea000b800000 */
[----:B------:R-:W0:Y:S01]  /*05c0*/  LDC.64 R6, c[0x0][0x380] ;  /* 0x0000e000ff067b82 */ /* 0x000e220000000a00 */
[----:B------:R-:W-:Y:S01]  /*05d0*/  IADD3 R3, PT, PT, R4, R3, RZ ;  /* 0x0000000304037210 */ /* 0x000fe20007ffe0ff */
[----:B------:R-:W-:-:S12]  /*05e0*/  UIADD3 UR4, UPT, UPT, -UR4, URZ, URZ ;  /* 0x000000ff04047290 */ /* 0x000fd8000fffe1ff */
.L_x_10:
[----:B0-----:R-:W-:-:S06]  /*05f0*/  IMAD.WIDE R4, R3, 0x4, R6 ;  /* 0x0000000403047825 */ /* 0x001fcc00078e0206 */
[----:B------:R-:W2:Y:S01]  /*0600*/  LDG.E R5, desc[UR6][R4.64] ;  /* 0x0000000604057981 */ /* 0x000ea2000c1e1900 */
[----:B------:R-:W-:Y:S01]  /*0610*/  UIADD3 UR4, UPT, UPT, UR4, 0x1, URZ ;  /* 0x0000000104047890 */ /* 0x000fe2000fffe0ff */
[----:B------:R-:W-:-:S03]  /*0620*/  IADD3 R3, PT, PT, R3, 0x1, RZ ;  /* 0x0000000103037810 */ /* 0x000fc60007ffe0ff */
[----:B------:R-:W-:Y:S01]  /*0630*/  UISETP.NE.AND UP0, UPT, UR4, URZ, UPT ;  /* 0x000000ff0400728c */ /* 0x000fe2000bf05270 */
[----:B--2---:R-:W-:-:S08]  /*0640*/  FMNMX R2, R5, R2, !PT ;  /* 0x0000000205027209 */ /* 0x004fd00007800000 */
[----:B------:R-:W-:Y:S05]  /*0650*/  BRA.U UP0, `(.L_x_10) ;  /* 0xfffffffd00e47547 */ /* 0x000fea000b83ffff */
.L_x_5:
[----:B------:R-:W0:Y:S01]  /*0660*/  LDC R5, c[0x0][0x38c] ;  /* 0x0000e300ff057b82 */ /* 0x000e220000000800 */
[----:B------:R-:W-:Y:S02]  /*0670*/  MOV R3, RZ ;  /* 0x000000ff00037202 */ /* 0x000fe40000000f00 */
[----:B0-----:R-:W-:-:S13]  /*0680*/  ISETP.GE.AND P0, PT, R5, 0x1, PT ;  /* 0x000000010500780c */ /* 0x001fda0003f06270 */
[----:B------:R-:W-:Y:S05]  /*0690*/  @!P0 BRA `(.L_x_11) ;  /* 0x0000000c00a48947 */ /* 0x000fea0003800000 */
[C---:B------:R-:W-:Y:S01]  /*06a0*/  ISETP.GE.U32.AND P0, PT, R5.reuse, 0x8, PT ;  /* 0x000000080500780c */ /* 0x040fe20003f06070 */
[C---:B------:R-:W-:Y:S01]  /*06b0*/  IMAD R8, R5.reuse, UR8, R0 ;  /* 0x0000000805087c24 */ /* 0x040fe2000f8e0200 */
[----:B------:R-:W-:Y:S01]  /*06c0*/  LOP3.LUT R26, R5, 0x7, RZ, 0xc0, !PT ;  /* 0x00000007051a7812 */ /* 0x000fe200078ec0ff */
[----:B------:R-:W-:Y:S01]  /*06d0*/  HFMA2 R3, -RZ, RZ, 0, 0 ;  /* 0x00000000ff037431 */ /* 0x000fe200000001ff */
[----:B------:R-:W-:Y:S01]  /*06e0*/  MOV R7, RZ ;  /* 0x000000ff00077202 */ /* 0x000fe20000000f00 */
[----:B------:R-:W-:Y:S01]  /*06f0*/  IMAD R8, R8, R5, RZ ;  /* 0x0000000508087224 */ /* 0x000fe200078e02ff */
[----:B------:R-:W-:-:S07]  /*0700*/  ISETP.NE.AND P1, PT, R26, RZ, PT ;  /* 0x000000ff1a00720c */ /* 0x000fce0003f25270 */
[----:B------:R-:W-:Y:S06]  /*0710*/  @!P0 BRA `(.L_x_12) ;  /* 0x0000000400c08947 */ /* 0x000fec0003800000 */
[----:B------:R-:W0:Y:S01]  /*0720*/  LDCU.64 UR4, c[0x0][0x380] ;  /* 0x00007000ff0477ac */ /* 0x000e220008000a00 */
[----:B------:R-:W-:Y:S02]  /*0730*/  LOP3.LUT R7, R5, 0x7ffffff8, RZ, 0xc0, !PT ;  /* 0x7ffffff805077812 */ /* 0x000fe400078ec0ff */
[----:B------:R-:W-:Y:S02]  /*0740*/  MOV R3, RZ ;  /* 0x000000ff00037202 */ /* 0x000fe40000000f00 */
[----:B------:R-:W-:Y:S02]  /*0750*/  MOV R6, R8 ;  /* 0x0000000800067202 */ /* 0x000fe40000000f00 */
[----:B------:R-:W-:Y:S01]  /*0760*/  IADD3 R9, PT, PT, -R7, RZ, RZ ;  /* 0x000000ff07097210 */ /* 0x000fe20007ffe1ff */
[----:B0-----:R-:W-:-:S04]  /*0770*/  UIADD3 UR4, UP0, UPT, UR4, 0x10, URZ ;  /* 0x0000001004047890 */ /* 0x001fc8000ff1e0ff */
[----:B------:R-:W-:-:S12]  /*0780*/  UIADD3.X UR5, UPT, UPT, URZ, UR5, URZ, UP0, !UPT ;  /* 0x00000005ff057290 */ /* 0x000fd800087fe4ff */
.L_x_13:
[----:B-1----:R-:W-:Y:S02]  /*0790*/  MOV R4, UR4 ;  /* 0x0000000400047c02 */ /* 0x002fe40008000f00 */
[----:B------:R-:W-:-:S03]  /*07a0*/  MOV R5, UR5 ;  /* 0x0000000500057c02 */ /* 0x000fc60008000f00 */
[----:B------:R-:W-:-:S05]  /*07b0*/  IMAD.WIDE R4, R6, 0x4, R4 ;  /* 0x0000000406047825 */ /* 0x000fca00078e0204 */
[----:B------:R-:W2:Y:S04]  /*07c0*/  LDG.E R13, desc[UR6][R4.64+-0x10] ;  /* 0xfffff006040d7981 */ /* 0x000ea8000c1e1900 */
[----:B------:R-:W3:Y:S04]  /*07d0*/  LDG.E R25, desc[UR6][R4.64+-0xc] ;  /* 0xfffff40604197981 */ /* 0x000ee8000c1e1900 */
[----:B------:R-:W4:Y:S04]  /*07e0*/  LDG.E R27, desc[UR6][R4.64+-0x8] ;  /* 0xfffff806041b7981 */ /* 0x000f28000c1e1900 */
[----:B------:R-:W5:Y:S04]  /*07f0*/  LDG.E R15, desc[UR6][R4.64+-0x4] ;  /* 0xfffffc06040f7981 */ /* 0x000f68000c1e1900 */
[----:B------:R-:W5:Y:S04]  /*0800*/  LDG.E R17, desc[UR6][R4.64] ;  /* 0x0000000604117981 */ /* 0x000f68000c1e1900 */
[----:B------:R-:W5:Y:S04]  /*0810*/  LDG.E R19, desc[UR6][R4.64+0x4] ;  /* 0x0000040604137981 */ /* 0x000f68000c1e1900 */
[----:B------:R-:W5:Y:S04]  /*0820*/  LDG.E R21, desc[UR6][R4.64+0x8] ;  /* 0x0000080604157981 */ /* 0x000f68000c1e1900 */
[----:B------:R-:W5:Y:S01]  /*0830*/  LDG.E R11, desc[UR6][R4.64+0xc] ;  /* 0x00000c06040b7981 */ /* 0x000f62000c1e1900 */
[----:B------:R-:W-:Y:S01]  /*0840*/  HFMA2 R10, -RZ, RZ, 0.96630859375, -0.0022525787353515625 ;  /* 0x3bbb989dff0a7431 */ /* 0x000fe200000001ff */
[----:B------:R-:W-:-:S02]  /*0850*/  MOV R12, 0x437c0000 ;  /* 0x437c0000000c7802 */ /* 0x000fc40000000f00 */
[----:B------:R-:W-:Y:S02]  /*0860*/  IADD3 R9, PT, PT, R9, 0x8, RZ ;  /* 0x0000000809097810 */ /* 0x000fe40007ffe0ff */
[----:B------:R-:W-:Y:S02]  /*0870*/  IADD3 R6, PT, PT, R6, 0x8, RZ ;  /* 0x0000000806067810 */ /* 0x000fe40007ffe0ff */
[----:B------:R-:W-:Y:S01]  /*0880*/  ISETP.NE.AND P0, PT, R9, RZ, PT ;  /* 0x000000ff0900720c */ /* 0x000fe20003f05270 */
[----:B--2---:R-:W-:-:S04]  /*0890*/  FADD R13, R13, -R2 ;  /* 0x800000020d0d7221 */ /* 0x004fc80000000000 */
[----:B------:R-:W-:-:S04]  /*08a0*/  FFMA.SAT R23, R13, R10, 0.5 ;  /* 0x3f0000000d177423 */ /* 0x000fc8000000200a */
[----:B------:R-:W-:Y:S01]  /*08b0*/  FFMA.RM R14, R23, R12, 12582913 ;  /* 0x4b400001170e7423 */ /* 0x000fe2000000400c */
[--C-:B---3--:R-:W-:Y:S01]  /*08c0*/  FADD R23, R25, -R2.reuse ;  /* 0x8000000219177221 */ /* 0x108fe20000000000 */
[----:B----4-:R-:W-:Y:S02]  /*08d0*/  FADD R27, R27, -R2 ;  /* 0x800000021b1b7221 */ /* 0x010fe40000000000 */
[C---:B------:R-:W-:Y:S01]  /*08e0*/  FADD R16, R14.reuse, -12583039 ;  /* 0xcb40007f0e107421 */ /* 0x040fe20000000000 */
[----:B------:R-:W-:Y:S01]  /*08f0*/  SHF.L.U32 R29, R14, 0x17, RZ ;  /* 0x000000170e1d7819 */ /* 0x000fe200000006ff */
[----:B------:R-:W-:Y:S02]  /*0900*/  FFMA.SAT R25, R27, R10, 0.5 ;  /* 0x3f0000001b197423 */ /* 0x000fe4000000200a */
[----:B------:R-:W-:Y:S02]  /*0910*/  FFMA R16, R13, 1.4426950216293334961, -R16 ;  /* 0x3fb8aa3b0d107823 */ /* 0x000fe40000000810 */
[----:B------:R-:W-:Y:S01]  /*0920*/  FFMA.RM R14, R25, R12, 12582913 ;  /* 0x4b400001190e7423 */ /* 0x000fe2000000400c */
[----:B-----5:R-:W-:Y:S01]  /*0930*/  FADD R25, R15, -R2 ;  /* 0x800000020f197221 */ /* 0x020fe20000000000 */
[----:B------:R-:W-:Y:S01]  /*0940*/  FFMA R16, R13, 1.925963033500011079e-08, R16 ;  /* 0x32a570600d107823 */ /* 0x000fe20000000010 */
[----:B------:R-:W-:-:S04]  /*0950*/  FFMA.SAT R13, R23, R10, 0.5 ;  /* 0x3f000000170d7423 */ /* 0x000fc8000000200a */
[----:B------:R-:W-:Y:S01]  /*0960*/  FFMA.RM R13, R13, R12, 12582913 ;  /* 0x4b4000010d0d7423 */ /* 0x000fe2000000400c */
[----:B------:R-:W0:Y:S01]  /*0970*/  MUFU.EX2 R16, R16 ;  /* 0x0000001000107308 */ /* 0x000e220000000800 */
[----:B------:R-:W-:Y:S02]  /*0980*/  FADD R11, R11, -R2 ;  /* 0x800000020b0b7221 */ /* 0x000fe40000000000 */
[C---:B------:R-:W-:Y:S01]  /*0990*/  FADD R18, R13.reuse, -12583039 ;  /* 0xcb40007f0d127421 */ /* 0x040fe20000000000 */
[----:B------:R-:W-:-:S03]  /*09a0*/  SHF.L.U32 R28, R13, 0x17, RZ ;  /* 0x000000170d1c7819 */ /* 0x000fc600000006ff */
[----:B------:R-:W-:-:S04]  /*09b0*/  FFMA R18, R23, 1.4426950216293334961, -R18 ;  /* 0x3fb8aa3b17127823 */ /* 0x000fc80000000812 */
[----:B------:R-:W-:Y:S01]  /*09c0*/  FFMA R23, R23, 1.925963033500011079e-08, R18 ;  /* 0x32a5706017177823 */ /* 0x000fe20000000012 */
[----:B0-----:R-:W-:Y:S01]  /*09d0*/  FMUL R15, R29, R16 ;  /* 0x000000101d0f7220 */ /* 0x001fe20000400000 */
[----:B------:R-:W-:Y:S01]  /*09e0*/  FADD R16, R14, -12583039 ;  /* 0xcb40007f0e107421 */ /* 0x000fe20000000000 */
[----:B------:R-:W-:-:S03]  /*09f0*/  FFMA.SAT R29, R25, R10, 0.5 ;  /* 0x3f000000191d7423 */ /* 0x000fc6000000200a */
[----:B------:R-:W0:Y:S01]  /*0a00*/  MUFU.EX2 R23, R23 ;  /* 0x0000001700177308 */ /* 0x000e220000000800 */
[----:B------:R-:W-:Y:S01]  /*0a10*/  FADD R3, R15, R3 ;  /* 0x000000030f037221 */ /* 0x000fe20000000000 */
[----:B------:R-:W-:Y:S01]  /*0a20*/  FFMA R24, R27, 1.4426950216293334961, -R16 ;  /* 0x3fb8aa3b1b187823 */ /* 0x000fe20000000810 */
[----:B------:R-:W-:Y:S01]  /*0a30*/  FFMA.RM R16, R29, R12, 12582913 ;  /* 0x4b4000011d107423 */ /* 0x000fe2000000400c */
[----:B------:R-:W-:Y:S01]  /*0a40*/  FADD R29, R17, -R2 ;  /* 0x80000002111d7221 */ /* 0x000fe20000000000 */
[----:B------:R1:W-:Y:S01]  /*0a50*/  STG.E desc[UR6][R4.64+-0x10], R15 ;  /* 0xfffff00f04007986 */ /* 0x0003e2000c101906 */
[----:B------:R-:W-:Y:S01]  /*0a60*/  FFMA R24, R27, 1.925963033500011079e-08, R24 ;  /* 0x32a570601b187823 */ /* 0x000fe20000000018 */
[C---:B------:R-:W-:Y:S01]  /*0a70*/  FADD R18, R16.reuse, -12583039 ;  /* 0xcb40007f10127421 */ /* 0x040fe20000000000 */
[----:B------:R-:W-:Y:S01]  /*0a80*/  FFMA.SAT R17, R29, R10, 0.5 ;  /* 0x3f0000001d117423 */ /* 0x000fe2000000200a */
[----:B------:R-:W-:Y:S01]  /*0a90*/  FADD R27, R19, -R2 ;  /* 0x80000002131b7221 */ /* 0x000fe20000000000 */
[----:B------:R-:W-:Y:S01]  /*0aa0*/  SHF.L.U32 R16, R16, 0x17, RZ ;  /* 0x0000001710107819 */ /* 0x000fe200000006ff */
[----:B------:R-:W-:Y:S01]  /*0ab0*/  FFMA R18, R25, 1.4426950216293334961, -R18 ;  /* 0x3fb8aa3b19127823 */ /* 0x000fe20000000812 */
[----:B------:R-:W-:Y:S01]  /*0ac0*/  FFMA.RM R17, R17, R12, 12582913 ;  /* 0x4b40000111117423 */ /* 0x000fe2000000400c */
[----:B------:R-:W-:Y:S01]  /*0ad0*/  FFMA.SAT R19, R27, R10, 0.5 ;  /* 0x3f0000001b137423 */ /* 0x000fe2000000200a */
[----:B------:R-:W-:Y:S01]  /*0ae0*/  MUFU.EX2 R24, R24 ;  /* 0x0000001800187308 */ /* 0x000fe20000000800 */
[----:B------:R-:W-:Y:S01]  /*0af0*/  FFMA R25, R25, 1.925963033500011079e-08, R18 ;  /* 0x32a5706019197823 */ /* 0x000fe20000000012 */
[----:B------:R-:W-:Y:S01]  /*0b00*/  FADD R18, R17, -12583039 ;  /* 0xcb40007f11127421 */ /* 0x000fe20000000000 */
[----:B0-----:R-:W-:-:S03]  /*0b10*/  FMUL R23, R28, R23 ;  /* 0x000000171c177220 */ /* 0x001fc60000400000 */
[----:B------:R-:W-:Y:S01]  /*0b20*/  FFMA R20, R29, 1.4426950216293334961, -R18 ;  /* 0x3fb8aa3b1d147823 */ /* 0x000fe20000000812 */
[----:B------:R-:W-:Y:S01]  /*0b30*/  FFMA.RM R18, R19, R12, 12582913 ;  /* 0x4b40000113127423 */ /* 0x000fe2000000400c */
[----:B------:R-:W0:Y:S01]  /*0b40*/  MUFU.EX2 R25, R25 ;  /* 0x0000001900197308 */ /* 0x000e220000000800 */
[----:B------:R-:W-:Y:S01]  /*0b50*/  FADD R3, R3, R23 ;  /* 0x0000001703037221 */ /* 0x000fe20000000000 */
[----:B------:R-:W-:Y:S01]  /*0b60*/  FFMA R19, R29, 1.925963033500011079e-08, R20 ;  /* 0x32a570601d137823 */ /* 0x000fe20000000014 */
[C---:B------:R-:W-:Y:S01]  /*0b70*/  FADD R20, R18.reuse, -12583039 ;  /* 0xcb40007f12147421 */ /* 0x040fe20000000000 */
[----:B------:R-:W-:Y:S01]  /*0b80*/  FADD R29, R21, -R2 ;  /* 0x80000002151d7221 */ /* 0x000fe20000000000 */
[----:B------:R-:W-:Y:S01]  /*0b90*/  SHF.L.U32 R13, R18, 0x17, RZ ;  /* 0x00000017120d7819 */ /* 0x000fe200000006ff */
[----:B------:R1:W-:Y:S01]  /*0ba0*/  STG.E desc[UR6][R4.64+-0xc], R23 ;  /* 0xfffff41704007986 */ /* 0x0003e2000c101906 */
[----:B------:R-:W-:Y:S01]  /*0bb0*/  FFMA R20, R27, 1.4426950216293334961, -R20 ;  /* 0x3fb8aa3b1b147823 */ /* 0x000fe20000000814 */
[-C--:B------:R-:W-:Y:S01]  /*0bc0*/  FFMA.SAT R21, R29, R10.reuse, 0.5 ;  /* 0x3f0000001d157423 */ /* 0x080fe2000000200a */
[----:B------:R-:W-:Y:S02]  /*0bd0*/  MUFU.EX2 R19, R19 ;  /* 0x0000001300137308 */ /* 0x000fe40000000800 */
[----:B------:R-:W-:Y:S01]  /*0be0*/  FFMA R20, R27, 1.925963033500011079e-08, R20 ;  /* 0x32a570601b147823 */ /* 0x000fe20000000014 */
[----:B------:R-:W-:Y:S01]  /*0bf0*/  FFMA.SAT R27, R11, R10, 0.5 ;  /* 0x3f0000000b1b7423 */ /* 0x000fe2000000200a */
[----:B------:R-:W-:-:S03]  /*0c00*/  FFMA.RM R21, R21, R12, 12582913 ;  /* 0x4b40000115157423 */ /* 0x000fc6000000400c */
[----:B------:R-:W-:Y:S01]  /*0c10*/  FFMA.RM R12, R27, R12, 12582913 ;  /* 0x4b4000011b0c7423 */ /* 0x000fe2000000400c */
[C---:B------:R-:W-:Y:S01]  /*0c20*/  FADD R22, R21.reuse, -12583039 ;  /* 0xcb40007f15167421 */ /* 0x040fe20000000000 */
[----:B------:R-:W2:Y:S01]  /*0c30*/  MUFU.EX2 R20, R20 ;  /* 0x0000001400147308 */ /* 0x000ea20000000800 */
[----:B------:R-:W-:Y:S01]  /*0c40*/  SHF.L.U32 R21, R21, 0x17, RZ ;  /* 0x0000001715157819 */ /* 0x000fe200000006ff */
[----:B------:R-:W-:Y:S01]  /*0c50*/  FADD R10, R12, -12583039 ;  /* 0xcb40007f0c0a7421 */ /* 0x000fe20000000000 */
[----:B------:R-:W-:Y:S01]  /*0c60*/  FFMA R22, R29, 1.4426950216293334961, -R22 ;  /* 0x3fb8aa3b1d167823 */ /* 0x000fe20000000816 */
[----:B0-----:R-:W-:Y:S02]  /*0c70*/  FMUL R16, R16, R25 ;  /* 0x0000001910107220 */ /* 0x001fe40000400000 */
[----:B------:R-:W-:Y:S01]  /*0c80*/  FFMA R10, R11, 1.4426950216293334961, -R10 ;  /* 0x3fb8aa3b0b0a7823 */ /* 0x000fe2000000080a */
[----:B------:R-:W-:Y:S02]  /*0c90*/  FFMA R22, R29, 1.925963033500011079e-08, R22 ;  /* 0x32a570601d167823 */ /* 0x000fe40000000016 */
[----:B------:R1:W-:Y:S01]  /*0ca0*/  STG.E desc[UR6][R4.64+-0x4], R16 ;  /* 0xfffffc1004007986 */ /* 0x0003e2000c101906 */
[----:B------:R-:W-:Y:S01]  /*0cb0*/  FFMA R10, R11, 1.925963033500011079e-08, R10 ;  /* 0x32a570600b0a7823 */ /* 0x000fe2000000000a */
[----:B------:R-:W-:-:S02]  /*0cc0*/  SHF.L.U32 R11, R14, 0x17, RZ ;  /* 0x000000170e0b7819 */ /* 0x000fc400000006ff */
[----:B------:R-:W0:Y:S01]  /*0cd0*/  MUFU.EX2 R22, R22 ;  /* 0x0000001600167308 */ /* 0x000e220000000800 */
[----:B------:R-:W-:Y:S02]  /*0ce0*/  SHF.L.U32 R14, R17, 0x17, RZ ;  /* 0x00000017110e7819 */ /* 0x000fe400000006ff */
[----:B------:R-:W-:Y:S01]  /*0cf0*/  SHF.L.U32 R17, R12, 0x17, RZ ;  /* 0x000000170c117819 */ /* 0x000fe200000006ff */
[----:B------:R-:W-:Y:S01]  /*0d00*/  FMUL R11, R11, R24 ;  /* 0x000000180b0b7220 */ /* 0x000fe20000400000 */
[----:B--2---:R-:W-:Y:S01]  /*0d10*/  FMUL R13, R13, R20 ;  /* 0x000000140d0d7220 */ /* 0x004fe20000400000 */
[----:B------:R-:W-:Y:S02]  /*0d20*/  FMUL R14, R14, R19 ;  /* 0x000000130e0e7220 */ /* 0x000fe40000400000 */
[----:B------:R-:W2:Y:S01]  /*0d30*/  MUFU.EX2 R10, R10 ;  /* 0x0000000a000a7308 */ /* 0x000ea20000000800 */
[----:B------:R1:W-:Y:S01]  /*0d40*/  STG.E desc[UR6][R4.64+-0x8], R11 ;  /* 0xfffff80b04007986 */ /* 0x0003e2000c101906 */
[----:B------:R-:W-:-:S03]  /*0d50*/  FADD R3, R3, R11 ;  /* 0x0000000b03037221 */ /* 0x000fc60000000000 */
[----:B------:R1:W-:Y:S01]  /*0d60*/  STG.E desc[UR6][R4.64], R14 ;  /* 0x0000000e04007986 */ /* 0x0003e2000c101906 */
[----:B------:R-:W-:Y:S01]  /*0d70*/  FADD R3, R3, R16 ;  /* 0x0000001003037221 */ /* 0x000fe20000000000 */
[----:B0-----:R-:W-:Y:S02]  /*0d80*/  FMUL R21, R21, R22 ;  /* 0x0000001615157220 */ /* 0x001fe40000400000 */
[----:B------:R1:W-:Y:S01]  /*0d90*/  STG.E desc[UR6][R4.64+0x4], R13 ;  /* 0x0000040d04007986 */ /* 0x0003e2000c101906 */
[----:B------:R-:W-:-:S03]  /*0da0*/  FADD R3, R3, R14 ;  /* 0x0000000e03037221 */ /* 0x000fc60000000000 */
[----:B------:R1:W-:Y:S01]  /*0db0*/  STG.E desc[UR6][R4.64+0x8], R21 ;  /* 0x0000081504007986 */ /* 0x0003e2000c101906 */
[----:B------:R-:W-:Y:S01]  /*0dc0*/  FADD R3, R3, R13 ;  /* 0x0000000d03037221 */ /* 0x000fe20000000000 */
[----:B--2---:R-:W-:-:S03]  /*0dd0*/  FMUL R10, R17, R10 ;  /* 0x0000000a110a7220 */ /* 0x004fc60000400000 */
[----:B------:R-:W-:Y:S02]  /*0de0*/  FADD R3, R3, R21 ;  /* 0x0000001503037221 */ /* 0x000fe40000000000 */
[----:B------:R1:W-:Y:S02]  /*0df0*/  STG.E desc[UR6][R4.64+0xc], R10 ;  /* 0x00000c0a04007986 */ /* 0x0003e4000c101906 */
[----:B------:R-:W-:Y:S01]  /*0e00*/  FADD R3, R3, R10 ;  /* 0x0000000a03037221 */ /* 0x000fe20000000000 */
[----:B------:R-:W-:Y:S06]  /*0e10*/  @P0 BRA `(.L_x_13) ;  /* 0xfffffff8005c0947 */ /* 0x000fec000383ffff */
.L_x_12:
[----:B------:R-:W-:Y:S05]  /*0e20*/  @!P1 BRA `(.L_x_11) ;  /* 0x0000000400c09947 */ /* 0x000fea0003800000 */
[----:B------:R-:W0:Y:S01]  /*0e30*/  LDCU UR4, c[0x0][0x38c] ;  /* 0x00007180ff0477ac */ /* 0x000e220008000800 */
[----:B------:R-:W-:Y:S01]  /*0e40*/  ISETP.GE.U32.AND P0, PT, R26, 0x4, PT ;  /* 0x000000041a00780c */ /* 0x000fe20003f06070 */
[----:B0-----:R-:W-:-:S04]  /*0e50*/  ULOP3.LUT UR5, UR4, 0x3, URZ, 0xc0, !UPT ;  /* 0x0000000304057892 */ /* 0x001fc8000f8ec0ff */
[----:B------:R-:W-:-:S08]  /*0e60*/  UISETP.NE.AND UP0, UPT, UR5, URZ, UPT ;  /* 0x000000ff0500728c */ /* 0x000fd0000bf05270 */
[----:B------:R-:W-:Y:S05]  /*0e70*/  @!P0 BRA `(.L_x_14) ;  /* 0x0000000000d88947 */ /* 0x000fea0003800000 */
[----:B-1----:R-:W0:Y:S01]  /*0e80*/  LDC.64 R4, c[0x0][0x380] ;  /* 0x0000e000ff047b82 */ /* 0x002e220000000a00 */
[----:B------:R-:W-:-:S05]  /*0e90*/  IADD3 R9, PT, PT, R8, R7, RZ ;  /* 0x0000000708097210 */ /* 0x000fca0007ffe0ff */
[----:B0-----:R-:W-:-:S05]  /*0ea0*/  IMAD.WIDE R4, R9, 0x4, R4 ;  /* 0x0000000409047825 */ /* 0x001fca00078e0204 */
[----:B------:R-:W2:Y:S04]  /*0eb0*/  LDG.E R9, desc[UR6][R4.64] ;  /* 0x0000000604097981 */ /* 0x000ea8000c1e1900 */
[----:B------:R-:W3:Y:S04]  /*0ec0*/  LDG.E R11, desc[UR6][R4.64+0x4] ;  /* 0x00000406040b7981 */ /* 0x000ee8000c1e1900 */
[----:B------:R-:W4:Y:S04]  /*0ed0*/  LDG.E R17, desc[UR6][R4.64+0x8] ;  /* 0x0000080604117981 */ /* 0x000f28000c1e1900 */
[----:B------:R-:W5:Y:S01]  /*0ee0*/  LDG.E R19, desc[UR6][R4.64+0xc] ;  /* 0x00000c0604137981 */ /* 0x000f62000c1e1900 */
[----:B------:R-:W-:Y:S01]  /*0ef0*/  HFMA2 R18, -RZ, RZ, 0.96630859375, -0.0022525787353515625 ;  /* 0x3bbb989dff127431 */ /* 0x000fe200000001ff */
[----:B------:R-:W-:-:S02]  /*0f00*/  MOV R10, 0x437c0000 ;  /* 0x437c0000000a7802 */ /* 0x000fc40000000f00 */
[----:B------:R-:W-:Y:S01]  /*0f10*/  IADD3 R7, PT, PT, R7, 0x4, RZ ;  /* 0x0000000407077810 */ /* 0x000fe20007ffe0ff */
[----:B--2---:R-:W-:-:S04]  /*0f20*/  FADD R12, R9, -R2 ;  /* 0x80000002090c7221 */ /* 0x004fc80000000000 */
[----:B------:R-:W-:Y:S01]  /*0f30*/  FFMA.SAT R9, R12, R18, 0.5 ;  /* 0x3f0000000c097423 */ /* 0x000fe20000002012 */
[----:B---3--:R-:W-:-:S03]  /*0f40*/  FADD R15, R11, -R2 ;  /* 0x800000020b0f7221 */ /* 0x008fc60000000000 */
[----:B------:R-:W-:Y:S01]  /*0f50*/  FFMA.RM R6, R9, R10, 12582913 ;  /* 0x4b40000109067423 */ /* 0x000fe2000000400a */
[----:B------:R-:W-:Y:S01]  /*0f60*/  FFMA.SAT R9, R15, R18, 0.5 ;  /* 0x3f0000000f097423 */ /* 0x000fe20000002012 */
[--C-:B----4-:R-:W-:Y:S02]  /*0f70*/  FADD R11, R17, -R2.reuse ;  /* 0x80000002110b7221 */ /* 0x110fe40000000000 */
[----:B------:R-:W-:Y:S01]  /*0f80*/  FADD R13, R6, -12583039 ;  /* 0xcb40007f060d7421 */ /* 0x000fe20000000000 */
[----:B------:R-:W-:Y:S01]  /*0f90*/  FFMA.RM R9, R9, R10, 12582913 ;  /* 0x4b40000109097423 */ /* 0x000fe2000000400a */
[----:B------:R-:W-:Y:S01]  /*0fa0*/  FFMA.SAT R17, R11, R18, 0.5 ;  /* 0x3f0000000b117423 */ /* 0x000fe20000002012 */
[----:B-----5:R-:W-:Y:S01]  /*0fb0*/  FADD R14, R19, -R2 ;  /* 0x80000002130e7221 */ /* 0x020fe20000000000 */
[----:B------:R-:W-:Y:S01]  /*0fc0*/  FFMA R13, R12, 1.4426950216293334961, -R13 ;  /* 0x3fb8aa3b0c0d7823 */ /* 0x000fe2000000080d */
[----:B------:R-:W-:Y:S01]  /*0fd0*/  FADD R16, R9, -12583039 ;  /* 0xcb40007f09107421 */ /* 0x000fe20000000000 */
[----:B------:R-:W-:-:S02]  /*0fe0*/  SHF.L.U32 R6, R6, 0x17, RZ ;  /* 0x0000001706067819 */ /* 0x000fc400000006ff */
[----:B------:R-:W-:Y:S01]  /*0ff0*/  FFMA R13, R12, 1.925963033500011079e-08, R13 ;  /* 0x32a570600c0d7823 */ /* 0x000fe2000000000d */
[----:B------:R-:W-:Y:S01]  /*1000*/  FFMA.RM R12, R17, R10, 12582913 ;  /* 0x4b400001110c7423 */ /* 0x000fe2000000400a */
[----:B------:R-:W-:Y:S01]  /*1010*/  FFMA.SAT R17, R14, R18, 0.5 ;  /* 0x3f0000000e117423 */ /* 0x000fe20000002012 */
[----:B------:R-:W-:Y:S01]  /*1020*/  FFMA R16, R15, 1.4426950216293334961, -R16 ;  /* 0x3fb8aa3b0f107823 */ /* 0x000fe20000000810 */
[----:B------:R-:W-:Y:S01]  /*1030*/  SHF.L.U32 R9, R9, 0x17, RZ ;  /* 0x0000001709097819 */ /* 0x000fe200000006ff */
[C---:B------:R-:W-:Y:S01]  /*1040*/  FADD R18, R12.reuse, -12583039 ;  /* 0xcb40007f0c127421 */ /* 0x040fe20000000000 */
[----:B------:R-:W-:Y:S01]  /*1050*/  FFMA.RM R17, R17, R10, 12582913 ;  /* 0x4b40000111117423 */ /* 0x000fe2000000400a */
[----:B------:R-:W-:Y:S01]  /*1060*/  FFMA R16, R15, 1.925963033500011079e-08, R16 ;  /* 0x32a570600f107823 */ /* 0x000fe20000000010 */
[----:B------:R-:W0:Y:S01]  /*1070*/  MUFU.EX2 R13, R13 ;  /* 0x0000000d000d7308 */ /* 0x000e220000000800 */
[----:B------:R-:W-:Y:S01]  /*1080*/  FFMA R18, R11, 1.4426950216293334961, -R18 ;  /* 0x3fb8aa3b0b127823 */ /* 0x000fe20000000812 */
[----:B------:R-:W-:Y:S01]  /*1090*/  FADD R15, R17, -12583039 ;  /* 0xcb40007f110f7421 */ /* 0x000fe20000000000 */
[----:B------:R-:W-:-:S02]  /*10a0*/  SHF.L.U32 R12, R12, 0x17, RZ ;  /* 0x000000170c0c7819 */ /* 0x000fc400000006ff */
[----:B------:R-:W-:Y:S01]  /*10b0*/  FFMA R18, R11, 1.925963033500011079e-08, R18 ;  /* 0x32a570600b127823 */ /* 0x000fe20000000012 */
[C---:B------:R-:W-:Y:S01]  /*10c0*/  FFMA R15, R14.reuse, 1.4426950216293334961, -R15 ;  /* 0x3fb8aa3b0e0f7823 */ /* 0x040fe2000000080f */
[----:B------:R-:W-:Y:S01]  /*10d0*/  SHF.L.U32 R17, R17, 0x17, RZ ;  /* 0x0000001711117819 */ /* 0x000fe200000006ff */
[----:B------:R-:W1:Y:S02]  /*10e0*/  MUFU.EX2 R16, R16 ;  /* 0x0000001000107308 */ /* 0x000e640000000800 */
[----:B------:R-:W-:-:S06]  /*10f0*/  FFMA R15, R14, 1.925963033500011079e-08, R15 ;  /* 0x32a570600e0f7823 */ /* 0x000fcc000000000f */
[----:B------:R-:W2:Y:S01]  /*1100*/  MUFU.EX2 R11, R18 ;  /* 0x00000012000b7308 */ /* 0x000ea20000000800 */
[----:B0-----:R-:W-:-:S04]  /*1110*/  FMUL R6, R6, R13 ;  /* 0x0000000d06067220 */ /* 0x001fc80000400000 */
[----:B------:R-:W-:Y:S01]  /*1120*/  FADD R3, R3, R6 ;  /* 0x0000000603037221 */ /* 0x000fe20000000000 */
[----:B------:R0:W-:Y:S02]  /*1130*/  STG.E desc[UR6][R4.64], R6 ;  /* 0x0000000604007986 */ /* 0x0001e4000c101906 */
[----:B------:R-:W3:Y:S01]  /*1140*/  MUFU.EX2 R10, R15 ;  /* 0x0000000f000a7308 */ /* 0x000ee20000000800 */
[----:B-1----:R-:W-:-:S04]  /*1150*/  FMUL R9, R9, R16 ;  /* 0x0000001009097220 */ /* 0x002fc80000400000 */
[----:B------:R-:W-:Y:S01]  /*1160*/  FADD R3, R3, R9 ;  /* 0x0000000903037221 */ /* 0x000fe20000000000 */
[----:B------:R0:W-:Y:S01]  /*1170*/  STG.E desc[UR6][R4.64+0x4], R9 ;  /* 0x0000040904007986 */ /* 0x0001e2000c101906 */
[----:B--2---:R-:W-:-:S04]  /*1180*/  FMUL R11, R12, R11 ;  /* 0x0000000b0c0b7220 */ /* 0x004fc80000400000 */
[----:B------:R-:W-:Y:S01]  /*1190*/  FADD R3, R3, R11 ;  /* 0x0000000b03037221 */ /* 0x000fe20000000000 */
[----:B------:R0:W-:Y:S01]  /*11a0*/  STG.E desc[UR6][R4.64+0x8], R11 ;  /* 0x0000080b04007986 */ /* 0x0001e2000c101906 */
[----:B---3--:R-:W-:-:S04]  /*11b0*/  FMUL R10, R17, R10 ;  /* 0x0000000a110a7220 */ /* 0x008fc80000400000 */
[----:B------:R-:W-:Y:S01]  /*11c0*/  FADD R3, R3, R10 ;  /* 0x0000000a03037221 */ /* 0x000fe20000000000 */
[----:B------:R0:W-:Y:S06]  /*11d0*/  STG.E desc[UR6][R4.64+0xc], R10 ;  /* 0x00000c0a04007986 */ /* 0x0001ec000c101906 */
.L_x_14:
[----:B------:R-:W-:Y:S05]  /*11e0*/  BRA.U !UP0, `(.L_x_11) ;  /* 0x0000000108d07547 */ /* 0x000fea000b800000 */
[----:B------:R-:W-:Y:S02]  /*11f0*/  UISETP.NE.AND UP0, UPT, UR5, 0x1, UPT ;  /* 0x000000010500788c */ /* 0x000fe4000bf05270 */
[----:B------:R-:W-:-:S04]  /*1200*/  ULOP3.LUT UR4, UR4, 0x1, URZ, 0xc0, !UPT ;  /* 0x0000000104047892 */ /* 0x000fc8000f8ec0ff */
[----:B------:R-:W-:-:S03]  /*1210*/  UISETP.NE.U32.AND UP1, UPT, UR4, 0x1, UPT ;  /* 0x000000010400788c */ /* 0x000fc6000bf25070 */
[----:B------:R-:W-:Y:S08]  /*1220*/  BRA.U !UP0, `(.L_x_15) ;  /* 0x0000000108787547 */ /* 0x000ff0000b800000 */
[----:B01----:R-:W0:Y:S01]  /*1230*/  LDC.64 R4, c[0x0][0x380] ;  /* 0x0000e000ff047b82 */ /* 0x003e220000000a00 */
[----:B------:R-:W-:-:S05]  /*1240*/  IADD3 R9, PT, PT, R8, R7, RZ ;  /* 0x0000000708097210 */ /* 0x000fca0007ffe0ff */
[----:B0-----:R-:W-:-:S05]  /*1250*/  IMAD.WIDE R4, R9, 0x4, R4 ;  /* 0x0000000409047825 */ /* 0x001fca00078e0204 */
[----:B------:R-:W2:Y:S04]  /*1260*/  LDG.E R9, desc[UR6][R4.64] ;  /* 0x0000000604097981 */ /* 0x000ea8000c1e1900 */
[----:B------:R-:W3:Y:S01]  /*1270*/  LDG.E R11, desc[UR6][R4.64+0x4] ;  /* 0x00000406040b7981 */ /* 0x000ee2000c1e1900 */
[----:B------:R-:W-:Y:S01]  /*1280*/  HFMA2 R12, -RZ, RZ, 0.96630859375, -0.0022525787353515625 ;  /* 0x3bbb989dff0c7431 */ /* 0x000fe200000001ff */
[----:B------:R-:W-:Y:S02]  /*1290*/  MOV R13, 0x437c0000 ;  /* 0x437c0000000d7802 */ /* 0x000fe40000000f00 */
[----:B------:R-:W-:Y:S01]  /*12a0*/  IADD3 R7, PT, PT, R7, 0x2, RZ ;  /* 0x0000000207077810 */ /* 0x000fe20007ffe0ff */
[--C-:B--2---:R-:W-:Y:S01]  /*12b0*/  FADD R9, R9, -R2.reuse ;  /* 0x8000000209097221 */ /* 0x104fe20000000000 */
[----:B---3--:R-:W-:-:S03]  /*12c0*/  FADD R11, R11, -R2 ;  /* 0x800000020b0b7221 */ /* 0x008fc60000000000 */
[-C--:B------:R-:W-:Y:S01]  /*12d0*/  FFMA.SAT R6, R9, R12.reuse, 0.5 ;  /* 0x3f00000009067423 */ /* 0x080fe2000000200c */
[----:B------:R-:W-:-:S03]  /*12e0*/  FFMA.SAT R12, R11, R12, 0.5 ;  /* 0x3f0000000b0c7423 */ /* 0x000fc6000000200c */
[-C--:B------:R-:W-:Y:S01]  /*12f0*/  FFMA.RM R6, R6, R13.reuse, 12582913 ;  /* 0x4b40000106067423 */ /* 0x080fe2000000400d */
[----:B------:R-:W-:-:S03]  /*1300*/  FFMA.RM R12, R12, R13, 12582913 ;  /* 0x4b4000010c0c7423 */ /* 0x000fc6000000400d */
[C---:B------:R-:W-:Y:S01]  /*1310*/  FADD R10, R6.reuse, -12583039 ;  /* 0xcb40007f060a7421 */ /* 0x040fe20000000000 */
[----:B------:R-:W-:Y:S01]  /*1320*/  SHF.L.U32 R6, R6, 0x17, RZ ;  /* 0x0000001706067819 */ /* 0x000fe200000006ff */
[C---:B------:R-:W-:Y:S02]  /*1330*/  FADD R14, R12.reuse, -12583039 ;  /* 0xcb40007f0c0e7421 */ /* 0x040fe40000000000 */
[----:B------:R-:W-:Y:S01]  /*1340*/  FFMA R10, R9, 1.4426950216293334961, -R10 ;  /* 0x3fb8aa3b090a7823 */ /* 0x000fe2000000080a */
[----:B------:R-:W-:Y:S01]  /*1350*/  SHF.L.U32 R12, R12, 0x17, RZ ;  /* 0x000000170c0c7819 */ /* 0x000fe200000006ff */
[----:B------:R-:W-:Y:S02]  /*1360*/  FFMA R14, R11, 1.4426950216293334961, -R14 ;  /* 0x3fb8aa3b0b0e7823 */ /* 0x000fe4000000080e */
[----:B------:R-:W-:Y:S02]  /*1370*/  FFMA R10, R9, 1.925963033500011079e-08, R10 ;  /* 0x32a57060090a7823 */ /* 0x000fe4000000000a */
[----:B------:R-:W-:-:S02]  /*1380*/  FFMA R14, R11, 1.925963033500011079e-08, R14 ;  /* 0x32a570600b0e7823 */ /* 0x000fc4000000000e */
[----:B------:R-:W0:Y:S08]  /*1390*/  MUFU.EX2 R9, R10 ;  /* 0x0000000a00097308 */ /* 0x000e300000000800 */
[----:B------:R-:W1:Y:S01]  /*13a0*/  MUFU.EX2 R11, R14 ;  /* 0x0000000e000b7308 */ /* 0x000e620000000800 */
[----:B0-----:R-:W-:-:S04]  /*13b0*/  FMUL R6, R6, R9 ;  /* 0x0000000906067220 */ /* 0x001fc80000400000 */
[----:B------:R-:W-:Y:S01]  /*13c0*/  FADD R3, R3, R6 ;  /* 0x0000000603037221 */ /* 0x000fe20000000000 */
[----:B------:R2:W-:Y:S01]  /*13d0*/  STG.E desc[UR6][R4.64], R6 ;  /* 0x0000000604007986 */ /* 0x0005e2000c101906 */
[----:B-1----:R-:W-:-:S04]  /*13e0*/  FMUL R11, R12, R11 ;  /* 0x0000000b0c0b7220 */ /* 0x002fc80000400000 */
[----:B------:R-:W-:Y:S01]  /*13f0*/  FADD R3, R3, R11 ;  /* 0x0000000b03037221 */ /* 0x000fe20000000000 */
[----:B------:R2:W-:Y:S06]  /*1400*/  STG.E desc[UR6][R4.64+0x4], R11 ;  /* 0x0000040b04007986 */ /* 0x0005ec000c101906 */
.L_x_15:
[----:B------:R-:W-:Y:S05]  /*1410*/  BRA.U UP1, `(.L_x_11) ;  /* 0x0000000101447547 */ /* 0x000fea000b800000 */
[----:B012---:R-:W0:Y:S01]  /*1420*/  LDC.64 R4, c[0x0][0x380] ;  /* 0x0000e000ff047b82 */ /* 0x007e220000000a00 */
[----:B------:R-:W-:-:S05]  /*1430*/  IADD3 R7, PT, PT, R8, R7, RZ ;  /* 0x0000000708077210 */ /* 0x000fca0007ffe0ff */
[----:B0-----:R-:W-:-:S05]  /*1440*/  IMAD.WIDE R4, R7, 0x4, R4 ;  /* 0x0000000407047825 */ /* 0x001fca00078e0204 */
[----:B------:R-:W2:Y:S01]  /*1450*/  LDG.E R7, desc[UR6][R4.64] ;  /* 0x0000000604077981 */ /* 0x000ea2000c1e1900 */
[----:B------:R-:W-:Y:S01]  /*1460*/  HFMA2 R6, -RZ, RZ, 0.96630859375, -0.0022525787353515625 ;  /* 0x3bbb989dff067431 */ /* 0x000fe200000001ff */
[----:B------:R-:W-:Y:S01]  /*1470*/  MOV R9, 0x437c0000 ;  /* 0x437c000000097802 */ /* 0x000fe20000000f00 */
[----:B--2---:R-:W-:-:S04]  /*1480*/  FADD R7, R7, -R2 ;  /* 0x8000000207077221 */ /* 0x004fc80000000000 */
[----:B------:R-:W-:-:S04]  /*1490*/  FFMA.SAT R2, R7, R6, 0.5 ;  /* 0x3f00000007027423 */ /* 0x000fc80000002006 */
[----:B------:R-:W-:-:S04]  /*14a0*/  FFMA.RM R2, R2, R9, 12582913 ;  /* 0x4b40000102027423 */ /* 0x000fc80000004009 */
[C---:B------:R-:W-:Y:S01]  /*14b0*/  FADD R6, R2.reuse, -12583039 ;  /* 0xcb40007f02067421 */ /* 0x040fe20000000000 */
[----:B------:R-:W-:-:S03]  /*14c0*/  SHF.L.U32 R2, R2, 0x17, RZ ;  /* 0x0000001702027819 */ /* 0x000fc600000006ff */
[----:B------:R-:W-:-:S04]  /*14d0*/  FFMA R6, R7, 1.4426950216293334961, -R6 ;  /* 0x3fb8aa3b07067823 */ /* 0x000fc80000000806 */
[----:B------:R-:W-:-:S04]  /*14e0*/  FFMA R6, R7, 1.925963033500011079e-08, R6 ;  /* 0x32a5706007067823 */ /* 0x000fc80000000006 */
[----:B------:R-:W0:Y:S02]  /*14f0*/  MUFU.EX2 R7, R6 ;  /* 0x0000000600077308 */ /* 0x000e240000000800 */
[----:B0-----:R-:W-:-:S04]  /*1500*/  FMUL R2, R2, R7 ;  /* 0x0000000702027220 */ /* 0x001fc80000400000 */
[----:B------:R-:W-:Y:S01]  /*1510*/  FADD R3, R3, R2 ;  /* 0x0000000203037221 */ /* 0x000fe20000000000 */
[----:B------:R3:W-:Y:S06]  /*1520*/  STG.E desc[UR6][R4.64], R2 ;  /* 0x0000000204007986 */ /* 0x0007ec000c101906 */
.L_x_11:
[----:B0123--:R-:W0:Y:S02]  /*1530*/  LDC R5, c[0x0][0x38c] ;  /* 0x0000e300ff057b82 */ /* 0x00fe240000000800 */
[----:B0-----:R-:W-:-:S13]  /*1540*/  ISETP.GE.AND P0, PT, R5, 0x1, PT ;  /* 0x000000010500780c */ /* 0x001fda0003f06270 */
[----:B------:R-:W-:Y:S05]  /*1550*/  @!P0 EXIT ;  /* 0x000000000000894d */ /* 0x000fea0003800000 */
[C---:B------:R-:W-:Y:S01]  /*1560*/  ISETP.GE.U32.AND P0, PT, R5.reuse, 0x10, PT ;  /* 0x000000100500780c */ /* 0x040fe20003f06070 */
[C---:B------:R-:W-:Y:S02]  /*1570*/  IMAD R0, R5.reuse, UR8, R0 ;  /* 0x0000000805007c24 */ /* 0x040fe4000f8e0200 */
[----:B------:R-:W-:Y:S01]  /*1580*/  HFMA2 R2, -RZ, RZ, 0, 0 ;  /* 0x00000000ff027431 */ /* 0x000fe200000001ff */
[----:B------:R-:W-:Y:S01]  /*1590*/  LOP3.LUT R11, R5, 0xf, RZ, 0xc0, !PT ;  /* 0x0000000f050b7812 */ /* 0x000fe200078ec0ff */
[----:B------:R-:W-:-:S08]  /*15a0*/  IMAD R7, R0, R5, RZ ;  /* 0x0000000500077224 */ /* 0x000fd000078e02ff */
[----:B------:R-:W-:Y:S05]  /*15b0*/  @!P0 BRA `(.L_x_16) ;  /* 0x0000000c00908947 */ /* 0x000fea0003800000 */
[----:B------:R-:W0:Y:S01]  /*15c0*/  LDCU.64 UR4, c[0x0][0x380] ;  /* 0x00007000ff0477ac */ /* 0x000e220008000a00 */
[----:B------:R-:W-:Y:S02]  /*15d0*/  LOP3.LUT R2, R5, 0x7ffffff0, RZ, 0xc0, !PT ;  /* 0x7ffffff005027812 */ /* 0x000fe400078ec0ff */
[----:B------:R-:W-:Y:S02]  /*15e0*/  MOV R6, R7 ;  /* 0x0000000700067202 */ /* 0x000fe40000000f00 */
[----:B------:R-:W-:Y:S01]  /*15f0*/  IADD3 R8, PT, PT, -R2, RZ, RZ ;  /* 0x000000ff02087210 */ /* 0x000fe20007ffe1ff */
[----:B0-----:R-:W-:-:S04]  /*1600*/  UIADD3 UR4, UP0, UPT, UR4, 0x20, URZ ;  /* 0x0000002004047890 */ /* 0x001fc8000ff1e0ff */
[----:B------:R-:W-:-:S12]  /*1610*/  UIADD3.X UR5, UPT, UPT, URZ, UR5, URZ, UP0, !UPT ;  /* 0x00000005ff057290 */ /* 0x000fd800087fe4ff */
.L_x_33:
[----:B0-----:R-:W-:Y:S02]  /*1620*/  MOV R4, UR4 ;  /* 0x0000000400047c02 */ /* 0x001fe40008000f00 */
[----:B------:R-:W-:-:S03]  /*1630*/  MOV R5, UR5 ;  /* 0x0000000500057c02 */ /* 0x000fc60008000f00 */
[----:B------:R-:W-:-:S05]  /*1640*/  IMAD.WIDE R4, R6, 0x4, R4 ;  /* 0x0000000406047825 */ /* 0x000fca00078e0204 */
[----:B------:R-:W2:Y:S01]  /*1650*/  LDG.E R0, desc[UR6][R4.64+-0x20] ;  /* 0xffffe00604007981 */ /* 0x000ea2000c1e1900 */
[----:B------:R-:W0:Y:S01]  /*1660*/  MUFU.RCP R10, R3 ;  /* 0x00000003000a7308 */ /* 0x000e220000001000 */
[----:B------:R-:W-:-:S04]  /*1670*/  IADD3 R8, PT, PT, R8, 0x10, RZ ;  /* 0x0000001008087810 */ /* 0x000fc80007ffe0ff */
[----:B------:R-:W-:Y:S01]  /*1680*/  ISETP.NE.AND P2, PT, R8, RZ, PT ;  /* 0x000000ff0800720c */ /* 0x000fe20003f45270 */
[----:B0-----:R-:W-:-:S04]  /*1690*/  FFMA R9, R10, -R3, 1 ;  /* 0x3f8000000a097423 */ /* 0x001fc80000000803 */
[----:B------:R-:W-:Y:S01]  /*16a0*/  FFMA R9, R10, R9, R10 ;  /* 0x000000090a097223 */ /* 0x000fe2000000000a */
[----:B--2---:R-:W0:Y:S03]  /*16b0*/  FCHK P0, R0, R3 ;  /* 0x0000000300007302 */ /* 0x004e260000000000 */
[----:B------:R-:W-:-:S04]  /*16c0*/  FFMA R10, R0, R9, RZ ;  /* 0x00000009000a7223 */ /* 0x000fc800000000ff */
[----:B------:R-:W-:-:S04]  /*16d0*/  FFMA R12, R10, -R3, R0 ;  /* 0x800000030a0c7223 */ /* 0x000fc80000000000 */
[----:B------:R-:W-:Y:S01]  /*16e0*/  FFMA R9, R9, R12, R10 ;  /* 0x0000000c09097223 */ /* 0x000fe2000000000a */
[----:B0-----:R-:W-:Y:S06]  /*16f0*/  @!P0 BRA `(.L_x_17) ;  /* 0x0000000000088947 */ /* 0x001fec0003800000 */
[----:B------:R-:W-:-:S07]  /*1700*/  MOV R12, 0x1720 ;  /* 0x00001720000c7802 */ /* 0x000fce0000000f00 */
[----:B------:R-:W-:Y:S05]  /*1710*/  CALL.REL.NOINC `($__internal_0_$__cuda_sm3x_div_rn_noftz_f32_slowpath) ;  /* 0x0000001800707944 */ /* 0x000fea0003c00000 */
.L_x_17:
[----:B------:R-:W2:Y:S01]  /*1720*/  LDG.E R15, desc[UR6][R4.64+-0x1c] ;  /* 0xffffe406040f7981 */ /* 0x000ea2000c1e1900 */
[----:B------:R-:W0:Y:S03]  /*1730*/  MUFU.RCP R0, R3 ;  /* 0x0000000300007308 */ /* 0x000e260000001000 */
[----:B------:R1:W-:Y:S01]  /*1740*/  STG.E desc[UR6][R4.64+-0x20], R9 ;  /* 0xffffe00904007986 */ /* 0x0003e2000c101906 */
[----:B0-----:R-:W-:-:S04]  /*1750*/  FFMA R13, R0, -R3, 1 ;  /* 0x3f800000000d7423 */ /* 0x001fc80000000803 */
[----:B------:R-:W-:Y:S01]  /*1760*/  FFMA R0, R0, R13, R0 ;  /* 0x0000000d00007223 */ /* 0x000fe20000000000 */
[----:B--2---:R-:W0:Y:S03]  /*1770*/  FCHK P0, R15, R3 ;  /* 0x000000030f007302 */ /* 0x004e260000000000 */
[----:B------:R-:W-:-:S04]  /*1780*/  FFMA R10, R0, R15, RZ ;  /* 0x0000000f000a7223 */ /* 0x000fc800000000ff */
[----:B------:R-:W-:-:S04]  /*1790*/  FFMA R13, R10, -R3, R15 ;  /* 0x800000030a0d7223 */ /* 0x000fc8000000000f */
[----:B------:R-:W-:Y:S01]  /*17a0*/  FFMA R13, R0, R13, R10 ;  /* 0x0000000d000d7223 */ /* 0x000fe2000000000a */
[----:B01----:R-:W-:Y:S06]  /*17b0*/  @!P0 BRA `(.L_x_18) ;  /* 0x0000000000108947 */ /* 0x003fec0003800000 */
[----:B------:R-:W-:Y:S02]  /*17c0*/  MOV R0, R15 ;  /* 0x0000000f00007202 */ /* 0x000fe40000000f00 */
[----:B------:R-:W-:-:S07]  /*17d0*/  MOV R12, 0x17f0 ;  /* 0x000017f0000c7802 */ /* 0x000fce0000000f00 */
[----:B------:R-:W-:Y:S05]  /*17e0*/  CALL.REL.NOINC `($__internal_0_$__cuda_sm3x_div_rn_noftz_f32_slowpath) ;  /* 0x00000018003c7944 */ /* 0x000fea0003c00000 */
[----:B------:R-:W-:-:S07]  /*17f0*/  MOV R13, R9 ;  /* 0x00000009000d7202 */ /* 0x000fce0000000f00 */
.L_x_18:
        /* <DEDUP_REMOVED lines=13> */
.L_x_19:
        /* <DEDUP_REMOVED lines=14> */
.L_x_20:
        /* <DEDUP_REMOVED lines=13> */
.L_x_21:
        /* <DEDUP_REMOVED lines=14> */
.L_x_22:
        /* <DEDUP_REMOVED lines=13> */
.L_x_23:
        /* <DEDUP_REMOVED lines=14> */
.L_x_24:
        /* <DEDUP_REMOVED lines=13> */
.L_x_25:
        /* <DEDUP_REMOVED lines=14> */
.L_x_26:
        /* <DEDUP_REMOVED lines=13> */
.L_x_27:
        /* <DEDUP_REMOVED lines=14> */
.L_x_28:
        /* <DEDUP_REMOVED lines=13> */
.L_x_29:
        /* <DEDUP_REMOVED lines=14> */
.L_x_30:
        /* <DEDUP_REMOVED lines=13> */
.L_x_31:
        /* <DEDUP_REMOVED lines=14> */
.L_x_32:
[----:B------:R0:W-:Y:S01]  /*23d0*/  STG.E desc[UR6][R4.64+0x1c], R13 ;  /* 0x00001c0d04007986 */ /* 0x0001e2000c101906 */
[----:B------:R-:W-:Y:S01]  /*23e0*/  IADD3 R6, PT, PT, R6, 0x10, RZ ;  /* 0x0000001006067810 */ /* 0x000fe20007ffe0ff */
[----:B------:R-:W-:Y:S06]  /*23f0*/  @P2 BRA `(.L_x_33) ;  /* 0xfffffff000882947 */ /* 0x000fec000383ffff */
.L_x_16:
[----:B------:R-:W-:-:S13]  /*2400*/  ISETP.NE.AND P0, PT, R11, RZ, PT ;  /* 0x000000ff0b00720c */ /* 0x000fda0003f05270 */
[----:B------:R-:W-:Y:S05]  /*2410*/  @!P0 EXIT ;  /* 0x000000000000894d */ /* 0x000fea0003800000 */
[----:B------:R-:W1:Y:S01]  /*2420*/  LDCU UR4, c[0x0][0x38c] ;  /* 0x00007180ff0477ac */ /* 0x000e620008000800 */
[----:B------:R-:W-:Y:S01]  /*2430*/  ISETP.GE.U32.AND P0, PT, R11, 0x8, PT ;  /* 0x000000080b00780c */ /* 0x000fe20003f06070 */
[----:B-1----:R-:W-:-:S12]  /*2440*/  ULOP3.LUT UR4, UR4, 0x7, URZ, 0xc0, !UPT ;  /* 0x0000000704047892 */ /* 0x002fd8000f8ec0ff */
[----:B------:R-:W-:Y:S05]  /*2450*/  @!P0 BRA `(.L_x_34) ;  /* 0x0000000400c08947 */ /* 0x000fea0003800000 */
[----:B0-----:R-:W0:Y:S01]  /*2460*/  LDC.64 R4, c[0x0][0x380] ;  /* 0x0000e000ff047b82 */ /* 0x001e220000000a00 */
[----:B------:R-:W-:-:S05]  /*2470*/  IADD3 R9, PT, PT, R7, R2, RZ ;  /* 0x0000000207097210 */ /* 0x000fca0007ffe0ff */
[----:B0-----:R-:W-:-:S05]  /*2480*/  IMAD.WIDE R4, R9, 0x4, R4 ;  /* 0x0000000409047825 */ /* 0x001fca00078e0204 */
[----:B------:R-:W2:Y:S01]  /*2490*/  LDG.E R11, desc[UR6][R4.64] ;  /* 0x00000006040b7981 */ /* 0x000ea2000c1e1900 */
[----:B------:R-:W0:Y:S02]  /*24a0*/  MUFU.RCP R0, R3 ;  /* 0x0000000300007308 */ /* 0x000e240000001000 */
[----:B0-----:R-:W-:-:S04]  /*24b0*/  FFMA R9, R0, -R3, 1 ;  /* 0x3f80000000097423 */ /* 0x001fc80000000803 */
[----:B------:R-:W-:Y:S02]  /*24c0*/  FFMA R0, R0, R9, R0 ;  /* 0x0000000900007223 */ /* 0x000fe40000000000 */
[----:B--2---:R-:W0:Y:S02]  /*24d0*/  FCHK P0, R11, R3 ;  /* 0x000000030b007302 */ /* 0x004e240000000000 */
[----:B------:R-:W-:-:S04]  /*24e0*/  FFMA R6, R0, R11, RZ ;  /* 0x0000000b00067223 */ /* 0x000fc800000000ff */
[----:B------:R-:W-:-:S04]  /*24f0*/  FFMA R9, R6, -R3, R11 ;  /* 0x8000000306097223 */ /* 0x000fc8000000000b */
[----:B------:R-:W-:Y:S01]  /*2500*/  FFMA R9, R0, R9, R6 ;  /* 0x0000000900097223 */ /* 0x000fe20000000006 */
[----:B0-----:R-:W-:Y:S06]  /*2510*/  @!P0 BRA `(.L_x_35) ;  /* 0x00000000000c8947 */ /* 0x001fec0003800000 */
[----:B------:R-:W-:Y:S02]  /*2520*/  MOV R0, R11 ;  /* 0x0000000b00007202 */ /* 0x000fe40000000f00 */
[----:B------:R-:W-:-:S07]  /*2530*/  MOV R12, 0x2550 ;  /* 0x00002550000c7802 */ /* 0x000fce0000000f00 */
[----:B------:R-:W-:Y:S05]  /*2540*/  CALL.REL.NOINC `($__internal_0_$__cuda_sm3x_div_rn_noftz_f32_slowpath) ;  /* 0x0000000800e47944 */ /* 0x000fea0003c00000 */
.L_x_35:
        /* <DEDUP_REMOVED lines=14> */
.L_x_36:
        /* <DEDUP_REMOVED lines=13> */
.L_x_37:
        /* <DEDUP_REMOVED lines=14> */
.L_x_38:
        /* <DEDUP_REMOVED lines=13> */
.L_x_39:
        /* <DEDUP_REMOVED lines=14> */
.L_x_40:
        /* <DEDUP_REMOVED lines=13> */
.L_x_41:
        /* <DEDUP_REMOVED lines=14> */
.L_x_42:
[----:B------:R1:W-:Y:S01]  /*2b40*/  STG.E desc[UR6][R4.64+0x1c], R11 ;  /* 0x00001c0b04007986 */ /* 0x0003e2000c101906 */
[----:B------:R-:W-:-:S07]  /*2b50*/  IADD3 R2, PT, PT, R2, 0x8, RZ ;  /* 0x0000000802027810 */ /* 0x000fce0007ffe0ff */
.L_x_34:
[----:B------:R-:W-:-:S13]  /*2b60*/  ISETP.NE.AND P0, PT, RZ, UR4, PT ;  /* 0x00000004ff007c0c */ /* 0x000fda000bf05270 */
[----:B------:R-:W-:Y:S05]  /*2b70*/  @!P0 EXIT ;  /* 0x000000000000894d */ /* 0x000fea0003800000 */
[----:B------:R-:W2:Y:S01]  /*2b80*/  LDCU UR5, c[0x0][0x38c] ;  /* 0x00007180ff0577ac */ /* 0x000ea20008000800 */
[----:B------:R-:W-:Y:S02]  /*2b90*/  UISETP.GE.U32.AND UP0, UPT, UR4, 0x4, UPT ;  /* 0x000000040400788c */ /* 0x000fe4000bf06070 */
[----:B--2---:R-:W-:-:S07]  /*2ba0*/  ULOP3.LUT UR5, UR5, 0x3, URZ, 0xc0, !UPT ;  /* 0x0000000305057892 */ /* 0x004fce000f8ec0ff */
[----:B------:R-:W-:Y:S05]  /*2bb0*/  BRA.U !UP0, `(.L_x_43) ;  /* 0x0000000108e87547 */ /* 0x000fea000b800000 */
[----:B01----:R-:W0:Y:S01]  /*2bc0*/  LDC.64 R4, c[0x0][0x380] ;  /* 0x0000e000ff047b82 */ /* 0x003e220000000a00 */
        /* <DEDUP_REMOVED lines=14> */
.L_x_44:
        /* <DEDUP_REMOVED lines=14> */
.L_x_45:
        /* <DEDUP_REMOVED lines=13> */
.L_x_46:
        /* <DEDUP_REMOVED lines=14> */
.L_x_47:
[----:B------:R2:W-:Y:S01]  /*2f40*/  STG.E desc[UR6][R4.64+0xc], R11 ;  /* 0x00000c0b04007986 */ /* 0x0005e2000c101906 */
[----:B------:R-:W-:-:S07]  /*2f50*/  IADD3 R2, PT, PT, R2, 0x4, RZ ;  /* 0x0000000402027810 */ /* 0x000fce0007ffe0ff */
.L_x_43:
[----:B------:R-:W-:-:S13]  /*2f60*/  ISETP.NE.AND P0, PT, RZ, UR5, PT ;  /* 0x00000005ff007c0c */ /* 0x000fda000bf05270 */
[----:B------:R-:W-:Y:S05]  /*2f70*/  @!P0 EXIT ;  /* 0x000000000000894d */ /* 0x000fea0003800000 */
[----:B012---:R-:W0:Y:S01]  /*2f80*/  LDC.64 R4, c[0x0][0x380] ;  /* 0x0000e000ff047b82 */ /* 0x007e220000000a00 */
[----:B------:R-:W-:Y:S01]  /*2f90*/  IADD3 R11, PT, PT, R7, R2, RZ ;  /* 0x00000002070b7210 */ /* 0x000fe20007ffe0ff */
[----:B------:R-:W-:-:S12]  /*2fa0*/  UIADD3 UR4, UPT, UPT, -UR5, URZ, URZ ;  /* 0x000000ff05047290 */ /* 0x000fd8000fffe1ff */
.L_x_49:
[----:B01----:R-:W-:-:S05]  /*2fb0*/  IMAD.WIDE R6, R11, 0x4, R4 ;  /* 0x000000040b067825 */ /* 0x003fca00078e0204 */
[----:B------:R-:W2:Y:S01]  /*2fc0*/  LDG.E R13, desc[UR6][R6.64] ;  /* 0x00000006060d7981 */ /* 0x000ea2000c1e1900 */
[----:B------:R-:W0:Y:S01]  /*2fd0*/  MUFU.RCP R0, R3 ;  /* 0x0000000300007308 */ /* 0x000e220000001000 */
[----:B------:R-:W-:-:S04]  /*2fe0*/  UIADD3 UR4, UPT, UPT, UR4, 0x1, URZ ;  /* 0x0000000104047890 */ /* 0x000fc8000fffe0ff */
[----:B------:R-:W-:Y:S01]  /*2ff0*/  UISETP.NE.AND UP0, UPT, UR4, URZ, UPT ;  /* 0x000000ff0400728c */ /* 0x000fe2000bf05270 */
[----:B0-----:R-:W-:-:S04]  /*3000*/  FFMA R9, R0, -R3, 1 ;  /* 0x3f80000000097423 */ /* 0x001fc80000000803 */
[----:B------:R-:W-:Y:S01]  /*3010*/  FFMA R0, R0, R9, R0 ;  /* 0x0000000900007223 */ /* 0x000fe20000000000 */
[----:B--2---:R-:W0:Y:S03]  /*3020*/  FCHK P0, R13, R3 ;  /* 0x000000030d007302 */ /* 0x004e260000000000 */
[----:B------:R-:W-:-:S04]  /*3030*/  FFMA R2, R0, R13, RZ ;  /* 0x0000000d00027223 */ /* 0x000fc800000000ff */
[----:B------:R-:W-:-:S04]  /*3040*/  FFMA R9, R2, -R3, R13 ;  /* 0x8000000302097223 */ /* 0x000fc8000000000d */
[----:B------:R-:W-:Y:S01]  /*3050*/  FFMA R9, R0, R9, R2 ;  /* 0x0000000900097223 */ /* 0x000fe20000000002 */
[----:B0-----:R-:W-:Y:S06]  /*3060*/  @!P0 BRA `(.L_x_48) ;  /* 0x00000000000c8947 */ /* 0x001fec0003800000 */
[----:B------:R-:W-:Y:S02]  /*3070*/  MOV R0, R13 ;  /* 0x0000000d00007202 */ /* 0x000fe40000000f00 */
[----:B------:R-:W-:-:S07]  /*3080*/  MOV R12, 0x30a0 ;  /* 0x000030a0000c7802 */ /* 0x000fce0000000f00 */
[----:B------:R-:W-:Y:S05]  /*3090*/  CALL.REL.NOINC `($__internal_0_$__cuda_sm3x_div_rn_noftz_f32_slowpath) ;  /* 0x0000000000107944 */ /* 0x000fea0003c00000 */
.L_x_48:
[----:B------:R1:W-:Y:S01]  /*30a0*/  STG.E desc[UR6][R6.64], R9 ;  /* 0x0000000906007986 */ /* 0x0003e2000c101906 */
[----:B------:R-:W-:Y:S01]  /*30b0*/  IADD3 R11, PT, PT, R11, 0x1, RZ ;  /* 0x000000010b0b7810 */ /* 0x000fe20007ffe0ff */
[----:B------:R-:W-:Y:S06]  /*30c0*/  BRA.U UP0, `(.L_x_49) ;  /* 0xfffffffd00b87547 */ /* 0x000fec000b83ffff */
[----:B------:R-:W-:Y:S05]  /*30d0*/  EXIT ;  /* 0x000000000000794d */ /* 0x000fea0003800000 */
        .weak           $__internal_0_$__cuda_sm3x_div_rn_noftz_f32_slowpath
        .type           $__internal_0_$__cuda_sm3x_div_rn_noftz_f32_slowpath,@function
        .size           $__internal_0_$__cuda_sm3x_div_rn_noftz_f32_slowpath,(.L_x_82 - $__internal_0_$__cuda_sm3x_div_rn_noftz_f32_slowpath)
$__internal_0_$__cuda_sm3x_div_rn_noftz_f32_slowpath:
[----:B------:R-:W-:Y:S02]  /*30e0*/  SHF.R.U32.HI R10, RZ, 0x17, R3 ;  /* 0x00000017ff0a7819 */ /* 0x000fe40000011603 */
[----:B------:R-:W-:Y:S02]  /*30f0*/  SHF.R.U32.HI R13, RZ, 0x17, R0 ;  /* 0x00000017ff0d7819 */ /* 0x000fe40000011600 */
[----:B------:R-:W-:Y:S02]  /*3100*/  LOP3.LUT R10, R10, 0xff, RZ, 0xc0, !PT ;  /* 0x000000ff0a0a7812 */ /* 0x000fe400078ec0ff */
[----:B------:R-:W-:Y:S02]  /*3110*/  LOP3.LUT R13, R13, 0xff, RZ, 0xc0, !PT ;  /* 0x000000ff0d0d7812 */ /* 0x000fe400078ec0ff */
[----:B------:R-:W-:Y:S02]  /*3120*/  IADD3 R16, PT, PT, R10, -0x1, RZ ;  /* 0xffffffff0a107810 */ /* 0x000fe40007ffe0ff */
[----:B------:R-:W-:-:S02]  /*3130*/  IADD3 R14, PT, PT, R13, -0x1, RZ ;  /* 0xffffffff0d0e7810 */ /* 0x000fc40007ffe0ff */
[----:B------:R-:W-:Y:S02]  /*3140*/  ISETP.GT.U32.AND P0, PT, R16, 0xfd, PT ;  /* 0x000000fd1000780c */ /* 0x000fe40003f04070 */
[----:B------:R-:W-:Y:S02]  /*3150*/  MOV R15, R3 ;  /* 0x00000003000f7202 */ /* 0x000fe40000000f00 */
[----:B------:R-:W-:-:S13]  /*3160*/  ISETP.GT.U32.OR P0, PT, R14, 0xfd, P0 ;  /* 0x000000fd0e00780c */ /* 0x000fda0000704470 */
[----:B------:R-:W-:Y:S01]  /*3170*/  @!P0 MOV R9, RZ ;  /* 0x000000ff00098202 */ /* 0x000fe20000000f00 */
[----:B------:R-:W-:Y:S06]  /*3180*/  @!P0 BRA `(.L_x_50) ;  /* 0x00000000005c8947 */ /* 0x000fec0003800000 */
[----:B------:R-:W-:Y:S02]  /*3190*/  FSETP.GTU.FTZ.AND P0, PT, |R0|, +INF , PT ;  /* 0x7f8000000000780b */ /* 0x000fe40003f1c200 */
[----:B------:R-:W-:-:S04]  /*31a0*/  FSETP.GTU.FTZ.AND P1, PT, |R3|, +INF , PT ;  /* 0x7f8000000300780b */ /* 0x000fc80003f3c200 */
[----:B------:R-:W-:-:S13]  /*31b0*/  PLOP3.LUT P0, PT, P0, P1, PT, 0xf8, 0x8f ;  /* 0x00000000008f781c */ /* 0x000fda0000703f70 */
[----:B------:R-:W-:Y:S05]  /*31c0*/  @P0 BRA `(.L_x_51) ;  /* 0x0000000400440947 */ /* 0x000fea0003800000 */
[----:B------:R-:W-:-:S13]  /*31d0*/  LOP3.LUT P0, RZ, R15, 0x7fffffff, R0, 0xc8, !PT ;  /* 0x7fffffff0fff7812 */ /* 0x000fda000780c800 */
[----:B------:R-:W-:Y:S05]  /*31e0*/  @!P0 BRA `(.L_x_52) ;  /* 0x0000000400348947 */ /* 0x000fea0003800000 */
[C---:B------:R-:W-:Y:S02]  /*31f0*/  FSETP.NEU.FTZ.AND P3, PT, |R0|.reuse, +INF , PT ;  /* 0x7f8000000000780b */ /* 0x040fe40003f7d200 */
[----:B------:R-:W-:Y:S02]  /*3200*/  FSETP.NEU.FTZ.AND P1, PT, |R3|, +INF , PT ;  /* 0x7f8000000300780b */ /* 0x000fe40003f3d200 */
[----:B------:R-:W-:-:S11]  /*3210*/  FSETP.NEU.FTZ.AND P0, PT, |R0|, +INF , PT ;  /* 0x7f8000000000780b */ /* 0x000fd60003f1d200 */
[----:B------:R-:W-:Y:S05]  /*3220*/  @!P1 BRA !P3, `(.L_x_52) ;  /* 0x0000000400249947 */ /* 0x000fea0005800000 */
[----:B------:R-:W-:-:S04]  /*3230*/  LOP3.LUT P3, RZ, R0, 0x7fffffff, RZ, 0xc0, !PT ;  /* 0x7fffffff00ff7812 */ /* 0x000fc8000786c0ff */
[----:B------:R-:W-:-:S13]  /*3240*/  PLOP3.LUT P1, PT, P1, P3, PT, 0x2f, 0xf2 ;  /* 0x0000000000f2781c */ /* 0x000fda0000f26577 */
[----:B------:R-:W-:Y:S05]  /*3250*/  @P1 BRA `(.L_x_53) ;  /* 0x0000000400101947 */ /* 0x000fea0003800000 */
[----:B------:R-:W-:-:S04]  /*3260*/  LOP3.LUT P1, RZ, R15, 0x7fffffff, RZ, 0xc0, !PT ;  /* 0x7fffffff0fff7812 */ /* 0x000fc8000782c0ff */
[----:B------:R-:W-:-:S13]  /*3270*/  PLOP3.LUT P0, PT, P0, P1, PT, 0x2f, 0xf2 ;  /* 0x0000000000f2781c */ /* 0x000fda0000702577 */
[----:B------:R-:W-:Y:S05]  /*3280*/  @P0 BRA `(.L_x_54) ;  /* 0x0000000000f80947 */ /* 0x000fea0003800000 */
[----:B------:R-:W-:Y:S02]  /*3290*/  ISETP.GE.AND P0, PT, R14, RZ, PT ;  /* 0x000000ff0e00720c */ /* 0x000fe40003f06270 */
[----:B------:R-:W-:-:S11]  /*32a0*/  ISETP.GE.AND P1, PT, R16, RZ, PT ;  /* 0x000000ff1000720c */ /* 0x000fd60003f26270 */
[----:B------:R-:W-:Y:S01]  /*32b0*/  @P0 MOV R9, RZ ;  /* 0x000000ff00090202 */ /* 0x000fe20000000f00 */
[----:B------:R-:W-:Y:S01]  /*32c0*/  @!P0 FFMA R0, R0, 1.84467440737095516160e+19, RZ ;  /* 0x5f80000000008823 */ /* 0x000fe200000000ff */
[----:B------:R-:W-:Y:S01]  /*32d0*/  @!P0 MOV R9, 0xffffffc0 ;  /* 0xffffffc000098802 */ /* 0x000fe20000000f00 */
[----:B------:R-:W-:-:S03]  /*32e0*/  @!P1 FFMA R15, R3, 1.84467440737095516160e+19, RZ ;  /* 0x5f800000030f9823 */ /* 0x000fc600000000ff */
[----:B------:R-:W-:-:S07]  /*32f0*/  @!P1 IADD3 R9, PT, PT, R9, 0x40, RZ ;  /* 0x0000004009099810 */ /* 0x000fce0007ffe0ff */
.L_x_50:
[----:B------:R-:W-:Y:S02]  /*3300*/  LEA R14, R10, 0xc0800000, 0x17 ;  /* 0xc08000000a0e7811 */ /* 0x000fe400078eb8ff */
[----:B------:R-:W-:Y:S02]  /*3310*/  IADD3 R13, PT, PT, R13, -0x7f, RZ ;  /* 0xffffff810d0d7810 */ /* 0x000fe40007ffe0ff */
[----:B------:R-:W-:-:S03]  /*3320*/  IADD3 R16, PT, PT, -R14, R15, RZ ;  /* 0x0000000f0e107210 */ /* 0x000fc60007ffe1ff */
[C---:B------:R-:W-:Y:S01]  /*3330*/  IMAD R0, R13.reuse, -0x800000, R0 ;  /* 0xff8000000d007824 */ /* 0x040fe200078e0200 */
[----:B------:R0:W1:Y:S01]  /*3340*/  MUFU.RCP R14, R16 ;  /* 0x00000010000e7308 */ /* 0x0000620000001000 */
[----:B------:R-:W-:Y:S01]  /*3350*/  FADD.FTZ R17, -R16, -RZ ;  /* 0x800000ff10117221 */ /* 0x000fe20000010100 */
[----:B0-----:R-:W-:-:S04]  /*3360*/  IADD3 R16, PT, PT, R13, 0x7f, -R10 ;  /* 0x0000007f0d107810 */ /* 0x001fc80007ffe80a */
[----:B------:R-:W-:Y:S01]  /*3370*/  IADD3 R9, PT, PT, R16, R9, RZ ;  /* 0x0000000910097210 */ /* 0x000fe20007ffe0ff */
[----:B-1----:R-:W-:-:S04]  /*3380*/  FFMA R15, R14, R17, 1 ;  /* 0x3f8000000e0f7423 */ /* 0x002fc80000000011 */
[----:B------:R-:W-:-:S04]  /*3390*/  FFMA R15, R14, R15, R14 ;  /* 0x0000000f0e0f7223 */ /* 0x000fc8000000000e */
[----:B------:R-:W-:-:S04]  /*33a0*/  FFMA R14, R0, R15, RZ ;  /* 0x0000000f000e7223 */ /* 0x000fc800000000ff */
[----:B------:R-:W-:-:S04]  /*33b0*/  FFMA R18, R17, R14, R0 ;  /* 0x0000000e11127223 */ /* 0x000fc80000000000 */
[----:B------:R-:W-:-:S04]  /*33c0*/  FFMA R14, R15, R18, R14 ;  /* 0x000000120f0e7223 */ /* 0x000fc8000000000e */
[----:B------:R-:W-:-:S04]  /*33d0*/  FFMA R17, R17, R14, R0 ;  /* 0x0000000e11117223 */ /* 0x000fc80000000000 */
[----:B------:R-:W-:-:S05]  /*33e0*/  FFMA R0, R15, R17, R14 ;  /* 0x000000110f007223 */ /* 0x000fca000000000e */
[----:B------:R-:W-:-:S04]  /*33f0*/  SHF.R.U32.HI R10, RZ, 0x17, R0 ;  /* 0x00000017ff0a7819 */ /* 0x000fc80000011600 */
[----:B------:R-:W-:-:S04]  /*3400*/  LOP3.LUT R10, R10, 0xff, RZ, 0xc0, !PT ;  /* 0x000000ff0a0a7812 */ /* 0x000fc800078ec0ff */
[----:B------:R-:W-:-:S04]  /*3410*/  IADD3 R10, PT, PT, R10, R9, RZ ;  /* 0x000000090a0a7210 */ /* 0x000fc80007ffe0ff */
[----:B------:R-:W-:-:S04]  /*3420*/  IADD3 R13, PT, PT, R10, -0x1, RZ ;  /* 0xffffffff0a0d7810 */ /* 0x000fc80007ffe0ff */
[----:B------:R-:W-:-:S13]  /*3430*/  ISETP.GE.U32.AND P0, PT, R13, 0xfe, PT ;  /* 0x000000fe0d00780c */ /* 0x000fda0003f06070 */
[----:B------:R-:W-:Y:S05]  /*3440*/  @!P0 BRA `(.L_x_55) ;  /* 0x0000000000808947 */ /* 0x000fea0003800000 */
[----:B------:R-:W-:-:S13]  /*3450*/  ISETP.GT.AND P0, PT, R10, 0xfe, PT ;  /* 0x000000fe0a00780c */ /* 0x000fda0003f04270 */
[----:B------:R-:W-:Y:S05]  /*3460*/  @P0 BRA `(.L_x_56) ;  /* 0x00000000006c0947 */ /* 0x000fea0003800000 */
[----:B------:R-:W-:-:S13]  /*3470*/  ISETP.GE.AND P0, PT, R10, 0x1, PT ;  /* 0x000000010a00780c */ /* 0x000fda0003f06270 */
[----:B------:R-:W-:Y:S05]  /*3480*/  @P0 BRA `(.L_x_57) ;  /* 0x0000000000980947 */ /* 0x000fea0003800000 */
[----:B------:R-:W-:Y:S02]  /*3490*/  ISETP.GE.AND P0, PT, R10, -0x18, PT ;  /* 0xffffffe80a00780c */ /* 0x000fe40003f06270 */
[----:B------:R-:W-:-:S11]  /*34a0*/  LOP3.LUT R0, R0, 0x80000000, RZ, 0xc0, !PT ;  /* 0x8000000000007812 */ /* 0x000fd600078ec0ff */
[----:B------:R-:W-:Y:S05]  /*34b0*/  @!P0 BRA `(.L_x_57) ;  /* 0x00000000008c8947 */ /* 0x000fea0003800000 */
[-CC-:B------:R-:W-:Y:S01]  /*34c0*/  FFMA.RZ R9, R15, R17.reuse, R14.reuse ;  /* 0x000000110f097223 */ /* 0x180fe2000000c00e */
[C---:B------:R-:W-:Y:S02]  /*34d0*/  IADD3 R16, PT, PT, R10.reuse, 0x20, RZ ;  /* 0x000000200a107810 */ /* 0x040fe40007ffe0ff */
[C---:B------:R-:W-:Y:S02]  /*34e0*/  ISETP.NE.AND P3, PT, R10.reuse, RZ, PT ;  /* 0x000000ff0a00720c */ /* 0x040fe40003f65270 */
[----:B------:R-:W-:Y:S01]  /*34f0*/  LOP3.LUT R13, R9, 0x7fffff, RZ, 0xc0, !PT ;  /* 0x007fffff090d7812 */ /* 0x000fe200078ec0ff */
[CCC-:B------:R-:W-:Y:S01]  /*3500*/  FFMA.RP R9, R15.reuse, R17.reuse, R14.reuse ;  /* 0x000000110f097223 */ /* 0x1c0fe2000000800e */
[----:B------:R-:W-:Y:S01]  /*3510*/  FFMA.RM R14, R15, R17, R14 ;  /* 0x000000110f0e7223 */ /* 0x000fe2000000400e */
[----:B------:R-:W-:Y:S02]  /*3520*/  ISETP.NE.AND P1, PT, R10, RZ, PT ;  /* 0x000000ff0a00720c */ /* 0x000fe40003f25270 */
[----:B------:R-:W-:-:S02]  /*3530*/  LOP3.LUT R13, R13, 0x800000, RZ, 0xfc, !PT ;  /* 0x008000000d0d7812 */ /* 0x000fc400078efcff */
[----:B------:R-:W-:Y:S02]  /*3540*/  IADD3 R10, PT, PT, -R10, RZ, RZ ;  /* 0x000000ff0a0a7210 */ /* 0x000fe40007ffe1ff */
[----:B------:R-:W-:Y:S02]  /*3550*/  SHF.L.U32 R16, R13, R16, RZ ;  /* 0x000000100d107219 */ /* 0x000fe400000006ff */
[----:B------:R-:W-:Y:S02]  /*3560*/  FSETP.NEU.FTZ.AND P0, PT, R9, R14, PT ;  /* 0x0000000e0900720b */ /* 0x000fe40003f1d000 */
[----:B------:R-:W-:Y:S02]  /*3570*/  SEL R10, R10, RZ, P3 ;  /* 0x000000ff0a0a7207 */ /* 0x000fe40001800000 */
[----:B------:R-:W-:Y:S02]  /*3580*/  ISETP.NE.AND P1, PT, R16, RZ, P1 ;  /* 0x000000ff1000720c */ /* 0x000fe40000f25270 */
[----:B------:R-:W-:-:S02]  /*3590*/  SHF.R.U32.HI R10, RZ, R10, R13 ;  /* 0x0000000aff0a7219 */ /* 0x000fc4000001160d */
[----:B------:R-:W-:Y:S02]  /*35a0*/  PLOP3.LUT P0, PT, P0, P1, PT, 0xf8, 0x8f ;  /* 0x00000000008f781c */ /* 0x000fe40000703f70 */
[----:B------:R-:W-:Y:S02]  /*35b0*/  SHF.R.U32.HI R14, RZ, 0x1, R10 ;  /* 0x00000001ff0e7819 */ /* 0x000fe4000001160a */
[----:B------:R-:W-:-:S04]  /*35c0*/  SEL R9, RZ, 0x1, !P0 ;  /* 0x00000001ff097807 */ /* 0x000fc80004000000 */
[----:B------:R-:W-:-:S04]  /*35d0*/  LOP3.LUT R9, R9, 0x1, R14, 0xf8, !PT ;  /* 0x0000000109097812 */ /* 0x000fc800078ef80e */
[----:B------:R-:W-:-:S04]  /*35e0*/  LOP3.LUT R9, R9, R10, RZ, 0xc0, !PT ;  /* 0x0000000a09097212 */ /* 0x000fc800078ec0ff */
[----:B------:R-:W-:-:S04]  /*35f0*/  IADD3 R9, PT, PT, R14, R9, RZ ;  /* 0x000000090e097210 */ /* 0x000fc80007ffe0ff */
[----:B------:R-:W-:Y:S01]  /*3600*/  LOP3.LUT R0, R9, R0, RZ, 0xfc, !PT ;  /* 0x0000000009007212 */ /* 0x000fe200078efcff */
[----:B------:R-:W-:Y:S06]  /*3610*/  BRA `(.L_x_57) ;  /* 0x0000000000347947 */ /* 0x000fec0003800000 */
.L_x_56:
[----:B------:R-:W-:-:S04]  /*3620*/  LOP3.LUT R0, R0, 0x80000000, RZ, 0xc0, !PT ;  /* 0x8000000000007812 */ /* 0x000fc800078ec0ff */
[----:B------:R-:W-:Y:S01]  /*3630*/  LOP3.LUT R0, R0, 0x7f800000, RZ, 0xfc, !PT ;  /* 0x7f80000000007812 */ /* 0x000fe200078efcff */
[----:B------:R-:W-:Y:S06]  /*3640*/  BRA `(.L_x_57) ;  /* 0x0000000000287947 */ /* 0x000fec0003800000 */
.L_x_55:
[----:B------:R-:W-:Y:S01]  /*3650*/  LEA R0, R9, R0, 0x17 ;  /* 0x0000000009007211 */ /* 0x000fe200078eb8ff */
[----:B------:R-:W-:Y:S06]  /*3660*/  BRA `(.L_x_57) ;  /* 0x0000000000207947 */ /* 0x000fec0003800000 */
.L_x_54:
[----:B------:R-:W-:-:S04]  /*3670*/  LOP3.LUT R0, R15, 0x80000000, R0, 0x48, !PT ;  /* 0x800000000f007812 */ /* 0x000fc800078e4800 */
[----:B------:R-:W-:Y:S01]  /*3680*/  LOP3.LUT R0, R0, 0x7f800000, RZ, 0xfc, !PT ;  /* 0x7f80000000007812 */ /* 0x000fe200078efcff */
[----:B------:R-:W-:Y:S06]  /*3690*/  BRA `(.L_x_57) ;  /* 0x0000000000147947 */ /* 0x000fec0003800000 */
.L_x_53:
[----:B------:R-:W-:Y:S01]  /*36a0*/  LOP3.LUT R0, R15, 0x80000000, R0, 0x48, !PT ;  /* 0x800000000f007812 */ /* 0x000fe200078e4800 */
[----:B------:R-:W-:Y:S06]  /*36b0*/  BRA `(.L_x_57) ;  /* 0x00000000000c7947 */ /* 0x000fec0003800000 */
.L_x_52:
[----:B------:R-:W0:Y:S01]  /*36c0*/  MUFU.RSQ R0, -QNAN ;  /* 0xffc0000000007908 */ /* 0x000e220000001400 */
[----:B------:R-:W-:Y:S05]  /*36d0*/  BRA `(.L_x_57) ;  /* 0x0000000000047947 */ /* 0x000fea0003800000 */
.L_x_51:
[----:B------:R-:W-:-:S07]  /*36e0*/  FADD.FTZ R0, R0, R3 ;  /* 0x0000000300007221 */ /* 0x000fce0000010000 */
.L_x_57:
[----:B------:R-:W-:Y:S01]  /*36f0*/  HFMA2 R13, -RZ, RZ, 0, 0 ;  /* 0x00000000ff0d7431 */ /* 0x000fe200000001ff */
[----:B0-----:R-:W-:-:S03]  /*3700*/  MOV R9, R0 ;  /* 0x0000000000097202 */ /* 0x001fc60000000f00 */
[----:B------:R-:W-:Y:S05]  /*3710*/  RET.REL.NODEC R12 `(_Z7softmaxPfii) ;  /* 0xffffffc80c387950 */ /* 0x000fea0003c3ffff */
.L_x_58:
        /* <DEDUP_REMOVED lines=14> */
.L_x_82:


//--------------------- .text._Z9matmul_qkPKfS0_Pfiii --------------------------
	.section	.text._Z9matmul_qkPKfS0_Pfiii,"ax",@progbits
	.align	128
        .global         _Z9matmul_qkPKfS0_Pfiii
        .type           _Z9matmul_qkPKfS0_Pfiii,@function
        .size           _Z9matmul_qkPKfS0_Pfiii,(.L_x_84 - _Z9matmul_qkPKfS0_Pfiii)
        .other          _Z9matmul_qkPKfS0_Pfiii,@"STO_CUDA_ENTRY STV_DEFAULT"
_Z9matmul_qkPKfS0_Pfiii:
.text._Z9matmul_qkPKfS0_Pfiii:
[----:B------:R-:W-:Y:S01]  /*0000*/  LDC R1, c[0x0][0x37c] ;  /* 0x0000df00ff017b82 */ /* 0x000fe20000000800 */
[----:B------:R-:W0:Y:S01]  /*0010*/  LDCU UR16, c[0x0][0x3a0] ;  /* 0x00007400ff1077ac */ /* 0x000e220008000800 */
[----:B------:R-:W1:Y:S06]  /*0020*/  S2R R6, SR_TID.Y ;  /* 0x0000000000067919 */ /* 0x000e6c0000002200 */
[----:B------:R-:W2:Y:S01]  /*0030*/  S2UR UR13, SR_CTAID.Z ;  /* 0x00000000000d79c3 */ /* 0x000ea20000002700 */
[----:B------:R-:W-:Y:S01]  /*0040*/  HFMA2 R13, -RZ, RZ, 0, 0 ;  /* 0x00000000ff0d7431 */ /* 0x000fe200000001ff */
[----:B------:R-:W3:Y:S01]  /*0050*/  LDCU.64 UR14, c[0x0][0x358] ;  /* 0x00006b00ff0e77ac */ /* 0x000ee20008000a00 */
[----:B------:R-:W4:Y:S01]  /*0060*/  S2R R7, SR_TID.X ;  /* 0x0000000000077919 */ /* 0x000f220000002100 */
[----:B0-----:R-:W-:-:S09]  /*0070*/  UISETP.GE.AND UP0, UPT, UR16, 0x1, UPT ;  /* 0x000000011000788c */ /* 0x001fd2000bf06270 */
[----:B---3--:R-:W-:Y:S05]  /*0080*/  BRA.U !UP0, `(.L_x_59) ;  /* 0x0000000908707547 */ /* 0x008fea000b800000 */
[----:B------:R-:W2:Y:S01]  /*0090*/  LDC R0, c[0x0][0x39c] ;  /* 0x0000e700ff007b82 */ /* 0x000ea20000000800 */
[----:B------:R-:W-:Y:S01]  /*00a0*/  UISETP.GE.U32.AND UP1, UPT, UR16, 0x10, UPT ;  /* 0x000000101000788c */ /* 0x000fe2000bf26070 */
[----:B------:R-:W-:Y:S01]  /*00b0*/  MOV R13, RZ ;  /* 0x000000ff000d7202 */ /* 0x000fe20000000f00 */
[----:B------:R-:W-:Y:S01]  /*00c0*/  ULOP3.LUT UR12, UR16, 0xf, URZ, 0xc0, !UPT ;  /* 0x0000000f100c7892 */ /* 0x000fe2000f8ec0ff */
[----:B------:R-:W-:-:S03]  /*00d0*/  UMOV UR4, URZ ;  /* 0x000000ff00047c82 */ /* 0x000fc60008000000 */
[----:B------:R-:W-:Y:S01]  /*00e0*/  UISETP.NE.AND UP0, UPT, UR12, URZ, UPT ;  /* 0x000000ff0c00728c */ /* 0x000fe2000bf05270 */
[----:B--2---:R-:W-:-:S04]  /*00f0*/  IMAD R0, R0, UR13, RZ ;  /* 0x0000000d00007c24 */ /* 0x004fc8000f8e02ff */
[----:B------:R-:W-:-:S04]  /*0100*/  IMAD R0, R0, UR16, RZ ;  /* 0x0000001000007c24 */ /* 0x000fc8000f8e02ff */
[--C-:B-1----:R-:W-:Y:S02]  /*0110*/  IMAD R8, R6, UR16, R0.reuse ;  /* 0x0000001006087c24 */ /* 0x102fe4000f8e0200 */
[----:B----4-:R-:W-:Y:S01]  /*0120*/  IMAD R9, R7, UR16, R0 ;  /* 0x0000001007097c24 */ /* 0x010fe2000f8e0200 */
[----:B------:R-:W-:Y:S06]  /*0130*/  BRA.U !UP1, `(.L_x_60) ;  /* 0x0000000509147547 */ /* 0x000fec000b800000 */
[----:B------:R-:W0:Y:S01]  /*0140*/  LDCU.128 UR8, c[0x0][0x380] ;  /* 0x00007000ff0877ac */ /* 0x000e220008000c00 */
[----:B------:R-:W-:Y:S01]  /*0150*/  IMAD.MOV.U32 R13, RZ, RZ, RZ ;  /* 0x000000ffff0d7224 */ /* 0x000fe200078e00ff */
[----:B------:R-:W-:Y:S01]  /*0160*/  MOV R0, R9 ;  /* 0x0000000900007202 */ /* 0x000fe20000000f00 */
[----:B------:R-:W-:Y:S01]  /*0170*/  ULOP3.LUT UR4, UR16, 0x7ffffff0, URZ, 0xc0, !UPT ;  /* 0x7ffffff010047892 */ /* 0x000fe2000f8ec0ff */
[----:B------:R-:W-:Y:S01]  /*0180*/  MOV R10, R8 ;  /* 0x00000008000a7202 */ /* 0x000fe20000000f00 */
[----:B0-----:R-:W-:Y:S02]  /*0190*/  UIADD3 UR7, UP1, UPT, UR8, 0x20, URZ ;  /* 0x0000002008077890 */ /* 0x001fe4000ff3e0ff */
[----:B------:R-:W-:Y:S02]  /*01a0*/  UIADD3 UR5, UP2, UPT, UR10, 0x20, URZ ;  /* 0x000000200a057890 */ /* 0x000fe4000ff5e0ff */
[----:B------:R-:W-:Y:S02]  /*01b0*/  UIADD3 UR10, UPT, UPT, -UR4, URZ, URZ ;  /* 0x000000ff040a7290 */ /* 0x000fe4000fffe1ff */
[----:B------:R-:W-:-:S02]  /*01c0*/  UIADD3.X UR8, UPT, UPT, URZ, UR9, URZ, UP1, !UPT ;  /* 0x00000009ff087290 */ /* 0x000fc40008ffe4ff */
[----:B------:R-:W-:-:S12]  /*01d0*/  UIADD3.X UR6, UPT, UPT, URZ, UR11, URZ, UP2, !UPT ;  /* 0x0000000bff067290 */ /* 0x000fd800097fe4ff */
.L_x_61:
[----:B------:R-:W-:Y:S01]  /*01e0*/  MOV R3, UR8 ;  /* 0x0000000800037c02 */ /* 0x000fe20008000f00 */
[----:B------:R-:W-:Y:S01]  /*01f0*/  IMAD.U32 R2, RZ, RZ, UR7 ;  /* 0x00000007ff027e24 */ /* 0x000fe2000f8e00ff */
[----:B------:R-:W-:Y:S01]  /*0200*/  MOV R4, UR5 ;  /* 0x0000000500047c02 */ /* 0x000fe20008000f00 */
[----:B------:R-:W-:Y:S02]  /*0210*/  IMAD.U32 R5, RZ, RZ, UR6 ;  /* 0x00000006ff057e24 */ /* 0x000fe4000f8e00ff */
[----:B------:R-:W-:-:S04]  /*0220*/  IMAD.WIDE R2, R10, 0x4, R2 ;  /* 0x000000040a027825 */ /* 0x000fc800078e0202 */
[----:B------:R-:W-:Y:S01]  /*0230*/  IMAD.WIDE R4, R0, 0x4, R4 ;  /* 0x0000000400047825 */ /* 0x000fe200078e0204 */
        /* <DEDUP_REMOVED lines=16> */
[----:B--2---:R-:W-:-:S03]  /*0340*/  FFMA R15, R14, R15, R13 ;  /* 0x0000000f0e0f7223 */ /* 0x004fc6000000000d */
[----:B------:R-:W2:Y:S04]  /*0350*/  LDG.E R13, desc[UR14][R2.64+-0x4] ;  /* 0xfffffc0e020d7981 */ /* 0x000ea8000c1e1900 */
[----:B------:R-:W2:Y:S01]  /*0360*/  LDG.E R14, desc[UR14][R4.64+-0x4] ;  /* 0xfffffc0e040e7981 */ /* 0x000ea2000c1e1900 */
[----:B---3--:R-:W-:-:S03]  /*0370*/  FFMA R26, R16, R25, R15 ;  /* 0x00000019101a7223 */ /* 0x008fc6000000000f */
[----:B------:R-:W3:Y:S04]  /*0380*/  LDG.E R15, desc[UR14][R2.64] ;  /* 0x0000000e020f7981 */ /* 0x000ee8000c1e1900 */
[----:B------:R-:W3:Y:S01]  /*0390*/  LDG.E R16, desc[UR14][R4.64] ;  /* 0x0000000e04107981 */ /* 0x000ee2000c1e1900 */
[----:B----4-:R-:W-:-:S03]  /*03a0*/  FFMA R25, R17, R18, R26 ;  /* 0x0000001211197223 */ /* 0x010fc6000000001a */
[----:B------:R-:W4:Y:S04]  /*03b0*/  LDG.E R17, desc[UR14][R2.64+0x4] ;  /* 0x0000040e02117981 */ /* 0x000f28000c1e1900 */
[----:B------:R-:W4:Y:S01]  /*03c0*/  LDG.E R18, desc[UR14][R4.64+0x4] ;  /* 0x0000040e04127981 */ /* 0x000f22000c1e1900 */
[----:B-----5:R-:W-:-:S03]  /*03d0*/  FFMA R26, R22, R21, R25 ;  /* 0x00000015161a7223 */ /* 0x020fc60000000019 */
[----:B------:R-:W5:Y:S04]  /*03e0*/  LDG.E R21, desc[UR14][R2.64+0x8] ;  /* 0x0000080e02157981 */ /* 0x000f68000c1e1900 */
[----:B------:R-:W5:Y:S01]  /*03f0*/  LDG.E R22, desc[UR14][R4.64+0x8] ;  /* 0x0000080e04167981 */ /* 0x000f62000c1e1900 */
[----:B------:R-:W-:-:S03]  /*0400*/  FFMA R26, R23, R24, R26 ;  /* 0x00000018171a7223 */ /* 0x000fc6000000001a */
[----:B------:R-:W5:Y:S04]  /*0410*/  LDG.E R23, desc[UR14][R2.64+0xc] ;  /* 0x00000c0e02177981 */ /* 0x000f68000c1e1900 */
[----:B------:R-:W5:Y:S01]  /*0420*/  LDG.E R24, desc[UR14][R4.64+0xc] ;  /* 0x00000c0e04187981 */ /* 0x000f62000c1e1900 */
[----:B------:R-:W-:-:S03]  /*0430*/  FFMA R26, R19, R20, R26 ;  /* 0x00000014131a7223 */ /* 0x000fc6000000001a */
[----:B------:R-:W5:Y:S04]  /*0440*/  LDG.E R19, desc[UR14][R2.64+0x10] ;  /* 0x0000100e02137981 */ /* 0x000f68000c1e1900 */
[----:B------:R-:W5:Y:S01]  /*0450*/  LDG.E R20, desc[UR14][R4.64+0x10] ;  /* 0x0000100e04147981 */ /* 0x000f62000c1e1900 */
[----:B------:R-:W-:-:S03]  /*0460*/  FFMA R29, R11, R12, R26 ;  /* 0x0000000c0b1d7223 */ /* 0x000fc6000000001a */
[----:B------:R-:W5:Y:S04]  /*0470*/  LDG.E R12, desc[UR14][R2.64+0x14] ;  /* 0x0000140e020c7981 */ /* 0x000f68000c1e1900 */
[----:B------:R-:W5:Y:S04]  /*0480*/  LDG.E R25, desc[UR14][R4.64+0x14] ;  /* 0x0000140e04197981 */ /* 0x000f68000c1e1900 */
[----:B------:R-:W5:Y:S04]  /*0490*/  LDG.E R11, desc[UR14][R2.64+0x18] ;  /* 0x0000180e020b7981 */ /* 0x000f68000c1e1900 */
[----:B------:R-:W5:Y:S01]  /*04a0*/  LDG.E R26, desc[UR14][R2.64+0x1c] ;  /* 0x00001c0e021a7981 */ /* 0x000f62000c1e1900 */
[----:B------:R-:W-:-:S04]  /*04b0*/  UIADD3 UR10, UPT, UPT, UR10, 0x10, URZ ;  /* 0x000000100a0a7890 */ /* 0x000fc8000fffe0ff */
[----:B------:R-:W-:Y:S01]  /*04c0*/  UISETP.NE.AND UP1, UPT, UR10, URZ, UPT ;  /* 0x000000ff0a00728c */ /* 0x000fe2000bf25270 */
[----:B------:R-:W-:Y:S02]  /*04d0*/  IADD3 R10, PT, PT, R10, 0x10, RZ ;  /* 0x000000100a0a7810 */ /* 0x000fe40007ffe0ff */
[----:B------:R-:W-:Y:S01]  /*04e0*/  IADD3 R0, PT, PT, R0, 0x10, RZ ;  /* 0x0000001000007810 */ /* 0x000fe20007ffe0ff */
[----:B--2---:R-:W-:-:S04]  /*04f0*/  FFMA R14, R13, R14, R29 ;  /* 0x0000000e0d0e7223 */ /* 0x004fc8000000001d */
[----:B---3--:R-:W-:-:S04]  /*0500*/  FFMA R14, R15, R16, R14 ;  /* 0x000000100f0e7223 */ /* 0x008fc8000000000e */
[----:B----4-:R-:W-:-:S04]  /*0510*/  FFMA R14, R17, R18, R14 ;  /* 0x00000012110e7223 */ /* 0x010fc8000000000e */
[----:B-----5:R-:W-:-:S04]  /*0520*/  FFMA R14, R21, R22, R14 ;  /* 0x00000016150e7223 */ /* 0x020fc8000000000e */
[----:B------:R-:W-:-:S04]  /*0530*/  FFMA R14, R23, R24, R14 ;  /* 0x00000018170e7223 */ /* 0x000fc8000000000e */
[----:B------:R-:W-:-:S04]  /*0540*/  FFMA R19, R19, R20, R14 ;  /* 0x0000001413137223 */ /* 0x000fc8000000000e */
[----:B------:R-:W-:-:S04]  /*0550*/  FFMA R12, R12, R25, R19 ;  /* 0x000000190c0c7223 */ /* 0x000fc80000000013 */
[----:B------:R-:W-:-:S04]  /*0560*/  FFMA R11, R11, R28, R12 ;  /* 0x0000001c0b0b7223 */ /* 0x000fc8000000000c */
[----:B------:R-:W-:Y:S01]  /*0570*/  FFMA R13, R26, R27, R11 ;  /* 0x0000001b1a0d7223 */ /* 0x000fe2000000000b */
[----:B------:R-:W-:Y:S06]  /*0580*/  BRA.U UP1, `(.L_x_61) ;  /* 0xfffffffd01147547 */ /* 0x000fec000b83ffff */
.L_x_60:
[----:B------:R-:W-:Y:S05]  /*0590*/  BRA.U !UP0, `(.L_x_59) ;  /* 0x00000005082c7547 */ /* 0x000fea000b800000 */
[----:B------:R-:W-:Y:S02]  /*05a0*/  UISETP.GE.U32.AND UP0, UPT, UR12, 0x8, UPT ;  /* 0x000000080c00788c */ /* 0x000fe4000bf06070 */
[----:B------:R-:W-:-:S04]  /*05b0*/  ULOP3.LUT UR6, UR16, 0x7, URZ, 0xc0, !UPT ;  /* 0x0000000710067892 */ /* 0x000fc8000f8ec0ff */
[----:B------:R-:W-:-:S03]  /*05c0*/  UISETP.NE.AND UP1, UPT, UR6, URZ, UPT ;  /* 0x000000ff0600728c */ /* 0x000fc6000bf25270 */
[----:B------:R-:W-:Y:S08]  /*05d0*/  BRA.U !UP0, `(.L_x_62) ;  /* 0x00000001087c7547 */ /* 0x000ff0000b800000 */
[----:B------:R-:W0:Y:S01]  /*05e0*/  LDC.64 R2, c[0x0][0x380] ;  /* 0x0000e000ff027b82 */ /* 0x000e220000000a00 */
[----:B------:R-:W-:Y:S01]  /*05f0*/  IADD3 R15, PT, PT, R9, UR4, RZ ;  /* 0x00000004090f7c10 */ /* 0x000fe2000fffe0ff */
[----:B------:R-:W-:-:S06]  /*0600*/  VIADD R11, R8, UR4 ;  /* 0x00000004080b7c36 */ /* 0x000fcc0008000000 */
[----:B------:R-:W1:Y:S01]  /*0610*/  LDC.64 R4, c[0x0][0x388] ;  /* 0x0000e200ff047b82 */ /* 0x000e620000000a00 */
[----:B0-----:R-:W-:-:S05]  /*0620*/  IMAD.WIDE R2, R11, 0x4, R2 ;  /* 0x000000040b027825 */ /* 0x001fca00078e0202 */
[----:B------:R-:W2:Y:S01]  /*0630*/  LDG.E R14, desc[UR14][R2.64] ;  /* 0x0000000e020e7981 */ /* 0x000ea2000c1e1900 */
[----:B-1----:R-:W-:-:S03]  /*0640*/  IMAD.WIDE R4, R15, 0x4, R4 ;  /* 0x000000040f047825 */ /* 0x002fc600078e0204 */
[----:B------:R-:W3:Y:S04]  /*0650*/  LDG.E R17, desc[UR14][R2.64+0x4] ;  /* 0x0000040e02117981 */ /* 0x000ee8000c1e1900 */
[----:B------:R-:W2:Y:S04]  /*0660*/  LDG.E R16, desc[UR14][R4.64] ;  /* 0x0000000e04107981 */ /* 0x000ea8000c1e1900 */
        /* <DEDUP_REMOVED lines=13> */
[----:B------:R-:W-:Y:S01]  /*0740*/  UIADD3 UR4, UPT, UPT, UR4, 0x8, URZ ;  /* 0x0000000804047890 */ /* 0x000fe2000fffe0ff */
[----:B--2---:R-:W-:-:S04]  /*0750*/  FFMA R14, R14, R16, R13 ;  /* 0x000000100e0e7223 */ /* 0x004fc8000000000d */
[----:B---3--:R-:W-:-:S04]  /*0760*/  FFMA R14, R17, R18, R14 ;  /* 0x00000012110e7223 */ /* 0x008fc8000000000e */
[----:B----4-:R-:W-:-:S04]  /*0770*/  FFMA R14, R19, R20, R14 ;  /* 0x00000014130e7223 */ /* 0x010fc8000000000e */
[----:B-----5:R-:W-:-:S04]  /*0780*/  FFMA R14, R21, R22, R14 ;  /* 0x00000016150e7223 */ /* 0x020fc8000000000e */
[----:B------:R-:W-:-:S04]  /*0790*/  FFMA R23, R23, R24, R14 ;  /* 0x0000001817177223 */ /* 0x000fc8000000000e */
[----:B------:R-:W-:-:S04]  /*07a0*/  FFMA R15, R12, R15, R23 ;  /* 0x0000000f0c0f7223 */ /* 0x000fc80000000017 */
[----:B------:R-:W-:-:S04]  /*07b0*/  FFMA R11, R0, R11, R15 ;  /* 0x0000000b000b7223 */ /* 0x000fc8000000000f */
[----:B------:R-:W-:-:S07]  /*07c0*/  FFMA R13, R10, R25, R11 ;  /* 0x000000190a0d7223 */ /* 0x000fce000000000b */
.L_x_62:
        /* <DEDUP_REMOVED lines=18> */
[----:B------:R-:W5:Y:S01]  /*08f0*/  LDG.E R16, desc[UR14][R4.64+0xc] ;  /* 0x00000c0e04107981 */ /* 0x000f62000c1e1900 */
[----:B------:R-:W-:Y:S01]  /*0900*/  UIADD3 UR4, UPT, UPT, UR4, 0x4, URZ ;  /* 0x0000000404047890 */ /* 0x000fe2000fffe0ff */
[----:B--2---:R-:W-:-:S04]  /*0910*/  FFMA R0, R0, R10, R13 ;  /* 0x0000000a00007223 */ /* 0x004fc8000000000d */
[----:B---3--:R-:W-:-:S04]  /*0920*/  FFMA R0, R11, R12, R0 ;  /* 0x0000000c0b007223 */ /* 0x008fc80000000000 */
[----:B----4-:R-:W-:-:S04]  /*0930*/  FFMA R0, R15, R14, R0 ;  /* 0x0000000e0f007223 */ /* 0x010fc80000000000 */
[----:B-----5:R-:W-:-:S07]  /*0940*/  FFMA R13, R17, R16, R0 ;  /* 0x00000010110d7223 */ /* 0x020fce0000000000 */
.L_x_63:
[----:B------:R-:W-:Y:S05]  /*0950*/  BRA.U !UP1, `(.L_x_59) ;  /* 0x00000001093c7547 */ /* 0x000fea000b800000 */
[----:B------:R-:W0:Y:S01]  /*0960*/  LDC.64 R14, c[0x0][0x380] ;  /* 0x0000e000ff0e7b82 */ /* 0x000e220000000a00 */
[----:B------:R-:W-:Y:S01]  /*0970*/  IADD3 R9, PT, PT, R9, UR4, RZ ;  /* 0x0000000409097c10 */ /* 0x000fe2000fffe0ff */
[----:B------:R-:W-:Y:S01]  /*0980*/  UIADD3 UR5, UPT, UPT, -UR5, URZ, URZ ;  /* 0x000000ff05057290 */ /* 0x000fe2000fffe1ff */
[----:B------:R-:W-:-:S05]  /*0990*/  IADD3 R17, PT, PT, R8, UR4, RZ ;  /* 0x0000000408117c10 */ /* 0x000fca000fffe0ff */
[----:B------:R-:W1:Y:S06]  /*09a0*/  LDC.64 R10, c[0x0][0x388] ;  /* 0x0000e200ff0a7b82 */ /* 0x000e6c0000000a00 */
.L_x_64:
[----:B-1----:R-:W-:-:S04]  /*09b0*/  IMAD.WIDE R2, R9, 0x4, R10 ;  /* 0x0000000409027825 */ /* 0x002fc800078e020a */
[----:B0-----:R-:W-:Y:S02]  /*09c0*/  IMAD.WIDE R4, R17, 0x4, R14 ;  /* 0x0000000411047825 */ /* 0x001fe400078e020e */
[----:B------:R-:W2:Y:S04]  /*09d0*/  LDG.E R2, desc[UR14][R2.64] ;  /* 0x0000000e02027981 */ /* 0x000ea8000c1e1900 */
[----:B------:R-:W2:Y:S01]  /*09e0*/  LDG.E R4, desc[UR14][R4.64] ;  /* 0x0000000e04047981 */ /* 0x000ea2000c1e1900 */
[----:B------:R-:W-:Y:S01]  /*09f0*/  UIADD3 UR5, UPT, UPT, UR5, 0x1, URZ ;  /* 0x0000000105057890 */ /* 0x000fe2000fffe0ff */
[----:B------:R-:W-:Y:S01]  /*0a00*/  VIADD R9, R9, 0x1 ;  /* 0x0000000109097836 */ /* 0x000fe20000000000 */
[----:B------:R-:W-:Y:S02]  /*0a10*/  IADD3 R17, PT, PT, R17, 0x1, RZ ;  /* 0x0000000111117810 */ /* 0x000fe40007ffe0ff */
[----:B------:R-:W-:Y:S01]  /*0a20*/  UISETP.NE.AND UP0, UPT, UR5, URZ, UPT ;  /* 0x000000ff0500728c */ /* 0x000fe2000bf05270 */
[----:B--2---:R-:W-:-:S08]  /*0a30*/  FFMA R13, R4, R2, R13 ;  /* 0x00000002040d7223 */ /* 0x004fd0000000000d */
[----:B------:R-:W-:Y:S05]  /*0a40*/  BRA.U UP0, `(.L_x_64) ;  /* 0xfffffffd00d87547 */ /* 0x000fea000b83ffff */
.L_x_59:
[----:B------:R-:W-:-:S04]  /*0a50*/  I2FP.F32.S32 R0, UR16 ;  /* 0x0000001000007c45 */ /* 0x000fc80008201400 */
[----:B------:R-:W-:Y:S01]  /*0a60*/  IADD3 R2, PT, PT, R0, -0xd000000, RZ ;  /* 0xf300000000027810 */ /* 0x000fe20007ffe0ff */
[----:B------:R0:W3:Y:S03]  /*0a70*/  MUFU.RSQ R3, R0 ;  /* 0x0000000000037308 */ /* 0x0000e60000001400 */
[----:B------:R-:W-:-:S13]  /*0a80*/  ISETP.GT.U32.AND P0, PT, R2, 0x727fffff, PT ;  /* 0x727fffff0200780c */ /* 0x000fda0003f04070 */
[----:B0-----:R-:W-:Y:S05]  /*0a90*/  @!P0 BRA `(.L_x_65) ;  /* 0x0000000000108947 */ /* 0x001fea0003800000 */
[----:B------:R-:W-:-:S07]  /*0aa0*/  MOV R4, 0xac0 ;  /* 0x00000ac000047802 */ /* 0x000fce0000000f00 */
[----:B-1234-:R-:W-:Y:S05]  /*0ab0*/  CALL.REL.NOINC `($__internal_1_$__cuda_sm20_sqrt_rn_f32_slowpath) ;  /* 0x00000000006c7944 */ /* 0x01efea0003c00000 */
[----:B------:R-:W-:Y:S01]  /*0ac0*/  MOV R3, R0 ;  /* 0x0000000000037202 */ /* 0x000fe20000000f00 */
[----:B------:R-:W-:Y:S06]  /*0ad0*/  BRA `(.L_x_66) ;  /* 0x0000000000107947 */ /* 0x000fec0003800000 */
.L_x_65:
[----:B---3--:R-:W-:Y:S01]  /*0ae0*/  FMUL.FTZ R5, R0, R3 ;  /* 0x0000000300057220 */ /* 0x008fe20000410000 */
[----:B------:R-:W-:-:S03]  /*0af0*/  FMUL.FTZ R3, R3, 0.5 ;  /* 0x3f00000003037820 */ /* 0x000fc60000410000 */
[----:B------:R-:W-:-:S04]  /*0b00*/  FFMA R0, -R5, R5, R0 ;  /* 0x0000000505007223 */ /* 0x000fc80000000100 */
[----:B------:R-:W-:-:S07]  /*0b10*/  FFMA R3, R0, R3, R5 ;  /* 0x0000000300037223 */ /* 0x000fce0000000005 */
.L_x_66:
[----:B------:R-:W0:Y:S01]  /*0b20*/  MUFU.RCP R0, R3 ;  /* 0x0000000300007308 */ /* 0x000e220000001000 */
[----:B------:R-:W-:Y:S07]  /*0b30*/  BSSY.RECONVERGENT B0, `(.L_x_67) ;  /* 0x000000c000007945 */ /* 0x000fee0003800200 */
[----:B------:R-:W3:Y:S01]  /*0b40*/  FCHK P0, R13, R3 ;  /* 0x000000030d007302 */ /* 0x000ee20000000000 */
[----:B0-----:R-:W-:-:S04]  /*0b50*/  FFMA R5, R0, -R3, 1 ;  /* 0x3f80000000057423 */ /* 0x001fc80000000803 */
[----:B------:R-:W-:-:S04]  /*0b60*/  FFMA R0, R0, R5, R0 ;  /* 0x0000000500007223 */ /* 0x000fc80000000000 */
[----:B------:R-:W-:-:S04]  /*0b70*/  FFMA R2, R0, R13, RZ ;  /* 0x0000000d00027223 */ /* 0x000fc800000000ff */
[----:B------:R-:W-:-:S04]  /*0b80*/  FFMA R5, R2, -R3, R13 ;  /* 0x8000000302057223 */ /* 0x000fc8000000000d */
[----:B------:R-:W-:Y:S01]  /*0b90*/  FFMA R5, R0, R5, R2 ;  /* 0x0000000500057223 */ /* 0x000fe20000000002 */
[----:B---3--:R-:W-:Y:S06]  /*0ba0*/  @!P0 BRA `(.L_x_68) ;  /* 0x0000000000108947 */ /* 0x008fec0003800000 */
[----:B------:R-:W-:Y:S01]  /*0bb0*/  IMAD.MOV.U32 R0, RZ, RZ, R13 ;  /* 0x000000ffff007224 */ /* 0x000fe200078e000d */
[----:B------:R-:W-:-:S07]  /*0bc0*/  MOV R2, 0xbe0 ;  /* 0x00000be000027802 */ /* 0x000fce0000000f00 */
[----:B-12-4-:R-:W-:Y:S05]  /*0bd0*/  CALL.REL.NOINC `($__internal_2_$__cuda_sm3x_div_rn_noftz_f32_slowpath) ;  /* 0x0000000000847944 */ /* 0x016fea0003c00000 */
[----:B------:R-:W-:-:S07]  /*0be0*/  MOV R5, R0 ;  /* 0x0000000000057202 */ /* 0x000fce0000000f00 */
.L_x_68:
[----:B--2---:R-:W-:Y:S05]  /*0bf0*/  BSYNC.RECONVERGENT B0 ;  /* 0x0000000000007941 */ /* 0x004fea0003800200 */
.L_x_67:
[----:B------:R-:W1:Y:S08]  /*0c00*/  LDC R9, c[0x0][0x39c] ;  /* 0x0000e700ff097b82 */ /* 0x000e700000000800 */
[----:B------:R-:W0:Y:S01]  /*0c10*/  LDC.64 R2, c[0x0][0x390] ;  /* 0x0000e400ff027b82 */ /* 0x000e220000000a00 */
[----:B-1----:R-:W-:-:S04]  /*0c20*/  IMAD R6, R9, UR13, R6 ;  /* 0x0000000d09067c24 */ /* 0x002fc8000f8e0206 */
[----:B----4-:R-:W-:-:S04]  /*0c30*/  IMAD R7, R6, R9, R7 ;  /* 0x0000000906077224 */ /* 0x010fc800078e0207 */
[----:B0-----:R-:W-:-:S05]  /*0c40*/  IMAD.WIDE R2, R7, 0x4, R2 ;  /* 0x0000000407027825 */ /* 0x001fca00078e0202 */
[----:B------:R-:W-:Y:S01]  /*0c50*/  STG.E desc[UR14][R2.64], R5 ;  /* 0x0000000502007986 */ /* 0x000fe2000c10190e */
[----:B------:R-:W-:Y:S05]  /*0c60*/  EXIT ;  /* 0x000000000000794d */ /* 0x000fea0003800000 */
        .weak           $__internal_1_$__cuda_sm20_sqrt_rn_f32_slowpath
        .type           $__internal_1_$__cuda_sm20_sqrt_rn_f32_slowpath,@function
        .size           $__internal_1_$__cuda_sm20_sqrt_rn_f32_slowpath,($__internal_2_$__cuda_sm3x_div_rn_noftz_f32_slowpath - $__internal_1_$__cuda_sm20_sqrt_rn_f32_slowpath)
$__internal_1_$__cuda_sm20_sqrt_rn_f32_slowpath:
[----:B------:R-:W-:-:S13]  /*0c70*/  LOP3.LUT P0, RZ, R0, 0x7fffffff, RZ, 0xc0, !PT ;  /* 0x7fffffff00ff7812 */ /* 0x000fda000780c0ff */
[----:B------:R-:W-:Y:S01]  /*0c80*/  @!P0 MOV R2, R0 ;  /* 0x0000000000028202 */ /* 0x000fe20000000f00 */
[----:B------:R-:W-:Y:S06]  /*0c90*/  @!P0 BRA `(.L_x_69) ;  /* 0x0000000000448947 */ /* 0x000fec0003800000 */
[----:B------:R-:W-:-:S13]  /*0ca0*/  FSETP.GEU.FTZ.AND P0, PT, R0, RZ, PT ;  /* 0x000000ff0000720b */ /* 0x000fda0003f1e000 */
[----:B------:R-:W-:Y:S01]  /*0cb0*/  @!P0 MOV R2, 0x7fffffff ;  /* 0x7fffffff00028802 */ /* 0x000fe20000000f00 */
[----:B------:R-:W-:Y:S06]  /*0cc0*/  @!P0 BRA `(.L_x_69) ;  /* 0x0000000000388947 */ /* 0x000fec0003800000 */
[----:B------:R-:W-:-:S13]  /*0cd0*/  FSETP.GTU.FTZ.AND P0, PT, |R0|, +INF , PT ;  /* 0x7f8000000000780b */ /* 0x000fda0003f1c200 */
[----:B------:R-:W-:Y:S01]  /*0ce0*/  @P0 FADD.FTZ R2, R0, 1 ;  /* 0x3f80000000020421 */ /* 0x000fe20000010000 */
[----:B------:R-:W-:Y:S06]  /*0cf0*/  @P0 BRA `(.L_x_69) ;  /* 0x00000000002c0947 */ /* 0x000fec0003800000 */
[----:B------:R-:W-:-:S13]  /*0d00*/  FSETP.NEU.FTZ.AND P0, PT, |R0|, +INF , PT ;  /* 0x7f8000000000780b */ /* 0x000fda0003f1d200 */
[----:B------:R-:W-:Y:S01]  /*0d10*/  @!P0 IMAD.MOV.U32 R2, RZ, RZ, R0 ;  /* 0x000000ffff028224 */ /* 0x000fe200078e0000 */
[----:B------:R-:W-:Y:S06]  /*0d20*/  @!P0 BRA `(.L_x_69) ;  /* 0x0000000000208947 */ /* 0x000fec0003800000 */
[----:B------:R-:W-:-:S04]  /*0d30*/  FFMA R0, R0, 1.84467440737095516160e+19, RZ ;  /* 0x5f80000000007823 */ /* 0x000fc800000000ff */
[----:B------:R-:W0:Y:S02]  /*0d40*/  MUFU.RSQ R3, R0 ;  /* 0x0000000000037308 */ /* 0x000e240000001400 */
[----:B0-----:R-:W-:Y:S01]  /*0d50*/  FMUL.FTZ R5, R0, R3 ;  /* 0x0000000300057220 */ /* 0x001fe20000410000 */
[----:B------:R-:W-:-:S03]  /*0d60*/  FMUL.FTZ R3, R3, 0.5 ;  /* 0x3f00000003037820 */ /* 0x000fc60000410000 */
[----:B------:R-:W-:-:S04]  /*0d70*/  FADD.FTZ R2, -R5, -RZ ;  /* 0x800000ff05027221 */ /* 0x000fc80000010100 */
[----:B------:R-:W-:-:S04]  /*0d80*/  FFMA R2, R5, R2, R0 ;  /* 0x0000000205027223 */ /* 0x000fc80000000000 */
[----:B------:R-:W-:-:S04]  /*0d90*/  FFMA R2, R2, R3, R5 ;  /* 0x0000000302027223 */ /* 0x000fc80000000005 */
[----:B------:R-:W-:-:S07]  /*0da0*/  FMUL.FTZ R2, R2, 2.3283064365386962891e-10 ;  /* 0x2f80000002027820 */ /* 0x000fce0000410000 */
.L_x_69:
[----:B------:R-:W-:Y:S01]  /*0db0*/  HFMA2 R3, -RZ, RZ, 0, 0 ;  /* 0x00000000ff037431 */ /* 0x000fe200000001ff */
[----:B------:R-:W-:Y:S02]  /*0dc0*/  MOV R0, R2 ;  /* 0x0000000200007202 */ /* 0x000fe40000000f00 */
[----:B------:R-:W-:-:S04]  /*0dd0*/  MOV R2, R4 ;  /* 0x0000000400027202 */ /* 0x000fc80000000f00 */
[----:B------:R-:W-:Y:S05]  /*0de0*/  RET.REL.NODEC R2 `(_Z9matmul_qkPKfS0_Pfiii) ;  /* 0xfffffff002847950 */ /* 0x000fea0003c3ffff */
        .weak           $__internal_2_$__cuda_sm3x_div_rn_noftz_f32_slowpath
        .type           $__internal_2_$__cuda_sm3x_div_rn_noftz_f32_slowpath,@function
        .size           $__internal_2_$__cuda_sm3x_div_rn_noftz_f32_slowpath,(.L_x_84 - $__internal_2_$__cuda_sm3x_div_rn_noftz_f32_slowpath)
$__internal_2_$__cuda_sm3x_div_rn_noftz_f32_slowpath:
[----:B------:R-:W-:Y:S01]  /*0df0*/  SHF.R.U32.HI R5, RZ, 0x17, R3 ;  /* 0x00000017ff057819 */ /* 0x000fe20000011603 */
[----:B------:R-:W-:Y:S01]  /*0e00*/  BSSY.RECONVERGENT B1, `(.L_x_70) ;  /* 0x0000062000017945 */ /* 0x000fe20003800200 */
[----:B------:R-:W-:Y:S02]  /*0e10*/  SHF.R.U32.HI R4, RZ, 0x17, R0 ;  /* 0x00000017ff047819 */ /* 0x000fe40000011600 */
[----:B------:R-:W-:Y:S02]  /*0e20*/  LOP3.LUT R12, R5, 0xff, RZ, 0xc0, !PT ;  /* 0x000000ff050c7812 */ /* 0x000fe400078ec0ff */
[----:B------:R-:W-:-:S03]  /*0e30*/  LOP3.LUT R10, R4, 0xff, RZ, 0xc0, !PT ;  /* 0x000000ff040a7812 */ /* 0x000fc600078ec0ff */
[----:B------:R-:W-:Y:S01]  /*0e40*/  VIADD R8, R12, 0xffffffff ;  /* 0xffffffff0c087836 */ /* 0x000fe20000000000 */
[----:B------:R-:W-:-:S04]  /*0e50*/  IADD3 R5, PT, PT, R10, -0x1, RZ ;  /* 0xffffffff0a057810 */ /* 0x000fc80007ffe0ff */
[----:B------:R-:W-:-:S04]  /*0e60*/  ISETP.GT.U32.AND P0, PT, R8, 0xfd, PT ;  /* 0x000000fd0800780c */ /* 0x000fc80003f04070 */
        /* <DEDUP_REMOVED lines=22> */
[----:B------:R-:W-:Y:S02]  /*0fd0*/  @!P0 IMAD.MOV.U32 R4, RZ, RZ, -0x40 ;  /* 0xffffffc0ff048424 */ /* 0x000fe400078e00ff */
[----:B------:R-:W-:Y:S01]  /*0fe0*/  @!P0 FFMA R0, R0, 1.84467440737095516160e+19, RZ ;  /* 0x5f80000000008823 */ /* 0x000fe200000000ff */
[----:B------:R-:W-:Y:S02]  /*0ff0*/  @!P1 FFMA R3, R3, 1.84467440737095516160e+19, RZ ;  /* 0x5f80000003039823 */ /* 0x000fe400000000ff */
[----:B------:R-:W-:-:S07]  /*1000*/  @!P1 IADD3 R4, PT, PT, R4, 0x40, RZ ;  /* 0x0000004004049810 */ /* 0x000fce0007ffe0ff */
.L_x_71:
[----:B------:R-:W-:Y:S01]  /*1010*/  LEA R8, R12, 0xc0800000, 0x17 ;  /* 0xc08000000c087811 */ /* 0x000fe200078eb8ff */
[----:B------:R-:W-:Y:S03]  /*1020*/  BSSY.RECONVERGENT B2, `(.L_x_76) ;  /* 0x0000036000027945 */ /* 0x000fe60003800200 */
[----:B------:R-:W-:Y:S02]  /*1030*/  IADD3 R8, PT, PT, -R8, R3, RZ ;  /* 0x0000000308087210 */ /* 0x000fe40007ffe1ff */
[----:B------:R-:W-:Y:S02]  /*1040*/  IADD3 R3, PT, PT, R10, -0x7f, RZ ;  /* 0xffffff810a037810 */ /* 0x000fe40007ffe0ff */
[----:B------:R-:W0:Y:S01]  /*1050*/  MUFU.RCP R5, R8 ;  /* 0x0000000800057308 */ /* 0x000e220000001000 */
[----:B------:R-:W-:Y:S02]  /*1060*/  FADD.FTZ R9, -R8, -RZ ;  /* 0x800000ff08097221 */ /* 0x000fe40000010100 */
[----:B------:R-:W-:-:S02]  /*1070*/  IMAD R0, R3, -0x800000, R0 ;  /* 0xff80000003007824 */ /* 0x000fc400078e0200 */
[----:B0-----:R-:W-:-:S04]  /*1080*/  FFMA R10, R5, R9, 1 ;  /* 0x3f800000050a7423 */ /* 0x001fc80000000009 */
[----:B------:R-:W-:-:S04]  /*1090*/  FFMA R14, R5, R10, R5 ;  /* 0x0000000a050e7223 */ /* 0x000fc80000000005 */
[----:B------:R-:W-:-:S04]  /*10a0*/  FFMA R5, R0, R14, RZ ;  /* 0x0000000e00057223 */ /* 0x000fc800000000ff */
[----:B------:R-:W-:-:S04]  /*10b0*/  FFMA R10, R9, R5, R0 ;  /* 0x00000005090a7223 */ /* 0x000fc80000000000 */
[----:B------:R-:W-:Y:S01]  /*10c0*/  FFMA R11, R14, R10, R5 ;  /* 0x0000000a0e0b7223 */ /* 0x000fe20000000005 */
[----:B------:R-:W-:-:S03]  /*10d0*/  IADD3 R5, PT, PT, R3, 0x7f, -R12 ;  /* 0x0000007f03057810 */ /* 0x000fc60007ffe80c */
[----:B------:R-:W-:Y:S02]  /*10e0*/  FFMA R10, R9, R11, R0 ;  /* 0x0000000b090a7223 */ /* 0x000fe40000000000 */
[----:B------:R-:W-:Y:S02]  /*10f0*/  IMAD.IADD R5, R5, 0x1, R4 ;  /* 0x0000000105057824 */ /* 0x000fe400078e0204 */
        /* <DEDUP_REMOVED lines=14> */
[CCC-:B------:R-:W-:Y:S01]  /*11e0*/  FFMA.RZ R3, R14.reuse, R10.reuse, R11.reuse ;  /* 0x0000000a0e037223 */ /* 0x1c0fe2000000c00b */
[C---:B------:R-:W-:Y:S01]  /*11f0*/  IADD3 R8, PT, PT, R9.reuse, 0x20, RZ ;  /* 0x0000002009087810 */ /* 0x040fe20007ffe0ff */
[CCC-:B------:R-:W-:Y:S01]  /*1200*/  FFMA.RM R4, R14.reuse, R10.reuse, R11.reuse ;  /* 0x0000000a0e047223 */ /* 0x1c0fe2000000400b */
[----:B------:R-:W-:Y:S02]  /*1210*/  ISETP.NE.AND P2, PT, R9, RZ, PT ;  /* 0x000000ff0900720c */ /* 0x000fe40003f45270 */
[----:B------:R-:W-:Y:S01]  /*1220*/  LOP3.LUT R5, R3, 0x7fffff, RZ, 0xc0, !PT ;  /* 0x007fffff03057812 */ /* 0x000fe200078ec0ff */
[----:B------:R-:W-:Y:S01]  /*1230*/  FFMA.RP R3, R14, R10, R11 ;  /* 0x0000000a0e037223 */ /* 0x000fe2000000800b */
[----:B------:R-:W-:Y:S01]  /*1240*/  ISETP.NE.AND P1, PT, R9, RZ, PT ;  /* 0x000000ff0900720c */ /* 0x000fe20003f25270 */
[----:B------:R-:W-:Y:S01]  /*1250*/  IMAD.MOV R9, RZ, RZ, -R9 ;  /* 0x000000ffff097224 */ /* 0x000fe200078e0a09 */
[----:B------:R-:W-:Y:S02]  /*1260*/  LOP3.LUT R5, R5, 0x800000, RZ, 0xfc, !PT ;  /* 0x0080000005057812 */ /* 0x000fe400078efcff */
[----:B------:R-:W-:-:S02]  /*1270*/  FSETP.NEU.FTZ.AND P0, PT, R3, R4, PT ;  /* 0x000000040300720b */ /* 0x000fc40003f1d000 */
[----:B------:R-:W-:Y:S02]  /*1280*/  SHF.L.U32 R8, R5, R8, RZ ;  /* 0x0000000805087219 */ /* 0x000fe400000006ff */
[----:B------:R-:W-:Y:S02]  /*1290*/  SEL R4, R9, RZ, P2 ;  /* 0x000000ff09047207 */ /* 0x000fe40001000000 */
[----:B------:R-:W-:Y:S02]  /*12a0*/  ISETP.NE.AND P1, PT, R8, RZ, P1 ;  /* 0x000000ff0800720c */ /* 0x000fe40000f25270 */
[----:B------:R-:W-:Y:S02]  /*12b0*/  SHF.R.U32.HI R4, RZ, R4, R5 ;  /* 0x00000004ff047219 */ /* 0x000fe40000011605 */
[----:B------:R-:W-:Y:S02]  /*12c0*/  PLOP3.LUT P0, PT, P0, P1, PT, 0xf8, 0x8f ;  /* 0x00000000008f781c */ /* 0x000fe40000703f70 */
[----:B------:R-:W-:-:S02]  /*12d0*/  SHF.R.U32.HI R8, RZ, 0x1, R4 ;  /* 0x00000001ff087819 */ /* 0x000fc40000011604 */
[----:B------:R-:W-:-:S04]  /*12e0*/  SEL R3, RZ, 0x1, !P0 ;  /* 0x00000001ff037807 */ /* 0x000fc80004000000 */
[----:B------:R-:W-:-:S04]  /*12f0*/  LOP3.LUT R3, R3, 0x1, R8, 0xf8, !PT ;  /* 0x0000000103037812 */ /* 0x000fc800078ef808 */
[----:B------:R-:W-:-:S04]  /*1300*/  LOP3.LUT R3, R3, R4, RZ, 0xc0, !PT ;  /* 0x0000000403037212 */ /* 0x000fc800078ec0ff */
[----:B------:R-:W-:-:S04]  /*1310*/  IADD3 R3, PT, PT, R8, R3, RZ ;  /* 0x0000000308037210 */ /* 0x000fc80007ffe0ff */
[----:B------:R-:W-:Y:S01]  /*1320*/  LOP3.LUT R0, R3, R0, RZ, 0xfc, !PT ;  /* 0x0000000003007212 */ /* 0x000fe200078efcff */
[----:B------:R-:W-:Y:S06]  /*1330*/  BRA `(.L_x_79) ;  /* 0x0000000000107947 */ /* 0x000fec0003800000 */
.L_x_78:
[----:B------:R-:W-:-:S04]  /*1340*/  LOP3.LUT R0, R0, 0x80000000, RZ, 0xc0, !PT ;  /* 0x8000000000007812 */ /* 0x000fc800078ec0ff */
[----:B------:R-:W-:Y:S01]  /*1350*/  LOP3.LUT R0, R0, 0x7f800000, RZ, 0xfc, !PT ;  /* 0x7f80000000007812 */ /* 0x000fe200078efcff */
[----:B------:R-:W-:Y:S06]  /*1360*/  BRA `(.L_x_79) ;  /* 0x0000000000047947 */ /* 0x000fec0003800000 */
.L_x_77:
[----:B------:R-:W-:-:S07]  /*1370*/  LEA R0, R5, R0, 0x17 ;  /* 0x0000000005007211 */ /* 0x000fce00078eb8ff */
.L_x_79:
[----:B------:R-:W-:Y:S05]  /*1380*/  BSYNC.RECONVERGENT B2 ;  /* 0x0000000000027941 */ /* 0x000fea0003800200 */
.L_x_76:
[----:B------:R-:W-:Y:S05]  /*1390*/  BRA `(.L_x_80) ;  /* 0x0000000000207947 */ /* 0x000fea0003800000 */
.L_x_75:
[----:B------:R-:W-:-:S04]  /*13a0*/  LOP3.LUT R0, R3, 0x80000000, R0, 0x48, !PT ;  /* 0x8000000003007812 */ /* 0x000fc800078e4800 */
[----:B------:R-:W-:Y:S01]  /*13b0*/  LOP3.LUT R0, R0, 0x7f800000, RZ, 0xfc, !PT ;  /* 0x7f80000000007812 */ /* 0x000fe200078efcff */
[----:B------:R-:W-:Y:S06]  /*13c0*/  BRA `(.L_x_80) ;  /* 0x0000000000147947 */ /* 0x000fec0003800000 */
.L_x_74:
[----:B------:R-:W-:Y:S01]  /*13d0*/  LOP3.LUT R0, R3, 0x80000000, R0, 0x48, !PT ;  /* 0x8000000003007812 */ /* 0x000fe200078e4800 */
[----:B------:R-:W-:Y:S06]  /*13e0*/  BRA `(.L_x_80) ;  /* 0x00000000000c7947 */ /* 0x000fec0003800000 */
.L_x_73:
[----:B------:R-:W0:Y:S01]  /*13f0*/  MUFU.RSQ R0, -QNAN ;  /* 0xffc0000000007908 */ /* 0x000e220000001400 */
[----:B------:R-:W-:Y:S05]  /*1400*/  BRA `(.L_x_80) ;  /* 0x0000000000047947 */ /* 0x000fea0003800000 */
.L_x_72:
[----:B------:R-:W-:-:S07]  /*1410*/  FADD.FTZ R0, R0, R3 ;  /* 0x0000000300007221 */ /* 0x000fce0000010000 */
.L_x_80:
[----:B------:R-:W-:Y:S05]  /*1420*/  BSYNC.RECONVERGENT B1 ;  /* 0x0000000000017941 */ /* 0x000fea0003800200 */
.L_x_70:
[----:B------:R-:W-:-:S04]  /*1430*/  HFMA2 R3, -RZ, RZ, 0, 0 ;  /* 0x00000000ff037431 */ /* 0x000fc800000001ff */
[----:B0-----:R-:W-:Y:S05]  /*1440*/  RET.REL.NODEC R2 `(_Z9matmul_qkPKfS0_Pfiii) ;  /* 0xffffffe802ec7950 */ /* 0x001fea0003c3ffff */
.L_x_81:
        /* <DEDUP_REMOVED lines=11> */
.L_x_84:


//--------------------- .nv.shared.reserved.0     --------------------------
	.section	.nv.shared.reserved.0,"aw",@nobits
	.weak		__nv_reservedSMEM_offset_0_alias
	.size		__nv_reservedSMEM_offset_0_alias, 0, 64
	.other		__nv_reservedSMEM_offset_0_alias,@"STO_CUDA_RESERVED_SHARED STV_DEFAULT"
__nv_reservedSMEM_offset_0_alias:
	.zero		0
	.zero		64


//--------------------- .nv.constant0._Z9matmul_svPKfS0_Pfiii --------------------------
	.section	.nv.constant0._Z9matmul_svPKfS0_Pfiii,"a",@progbits
	.sectionflags	@""
	.align	4
.nv.constant0._Z9matmul_svPKfS0_Pfiii:
	.zero		932


//--------------------- .nv.constant0._Z7softmaxPfii --------------------------
	.section	.nv.constant0._Z7softmaxPfii,"a",@progbits
	.sectionflags	@""
	.align	4
.nv.constant0._Z7softmaxPfii:
	.zero		912


//--------------------- .nv.constant0._Z9matmul_qkPKfS0_Pfiii --------------------------
	.section	.nv.constant0._Z9matmul_qkPKfS0_Pfiii,"a",@progbits
	.sectionflags	@""
	.align	4
.nv.constant0._Z9matmul_qkPKfS0_Pfiii:
	.zero		932


//--------------------- SYMBOLS --------------------------

	.type		.nv.reservedSmem.offset0,@object
	.size		.nv.reservedSmem.offset0,0x4
